//
// Generated by NVIDIA NVVM Compiler
//
// Compiler Build ID: CL-36424714
// Cuda compilation tools, release 13.0, V13.0.88
// Based on NVVM 20.0.0
//

.version 9.0
.target sm_100
.address_size 64

	// .globl	_Z10array_multPdS_S_iiiS_
.extern .shared .align 16 .b8 shared[];

.visible .entry _Z10array_multPdS_S_iiiS_(
	.param .u64 .ptr .align 1 _Z10array_multPdS_S_iiiS__param_0,
	.param .u64 .ptr .align 1 _Z10array_multPdS_S_iiiS__param_1,
	.param .u64 .ptr .align 1 _Z10array_multPdS_S_iiiS__param_2,
	.param .u32 _Z10array_multPdS_S_iiiS__param_3,
	.param .u32 _Z10array_multPdS_S_iiiS__param_4,
	.param .u32 _Z10array_multPdS_S_iiiS__param_5,
	.param .u64 .ptr .align 1 _Z10array_multPdS_S_iiiS__param_6
)
{
	.reg .pred 	%p<71>;
	.reg .b32 	%r<178>;
	.reg .b64 	%rd<40>;
	.reg .b64 	%fd<245>;

	ld.param.u64 	%rd8, [_Z10array_multPdS_S_iiiS__param_0];
	ld.param.u64 	%rd9, [_Z10array_multPdS_S_iiiS__param_1];
	ld.param.u32 	%r78, [_Z10array_multPdS_S_iiiS__param_3];
	ld.param.u32 	%r79, [_Z10array_multPdS_S_iiiS__param_4];
	ld.param.u32 	%r80, [_Z10array_multPdS_S_iiiS__param_5];
	cvta.to.global.u64 	%rd1, %rd8;
	cvta.to.global.u64 	%rd2, %rd9;
	mov.u32 	%r1, %ctaid.x;
	mul.lo.s32 	%r81, %r78, %r1;
	mul.lo.s32 	%r82, %r81, %r79;
	cvt.u64.u32 	%rd3, %r82;
	setp.lt.s32 	%p1, %r79, 1;
	@%p1 bra 	$L__BB0_72;
	shl.b32 	%r84, %r80, 11;
	mov.u32 	%r85, shared;
	add.s32 	%r2, %r85, %r84;
	add.s32 	%r3, %r2, %r84;
	mov.u32 	%r4, %tid.x;
	mul.lo.s32 	%r5, %r80, %r4;
	add.s32 	%r6, %r5, %r80;
	mov.u32 	%r86, %tid.y;
	mov.u32 	%r87, %ntid.x;
	mad.lo.s32 	%r7, %r86, %r87, %r4;
	mul.lo.s32 	%r8, %r80, %r7;
	add.s32 	%r9, %r8, %r80;
	cvt.rn.f64.u32 	%fd23, %r7;
	mul.lo.s32 	%r10, %r79, %r1;
	add.s32 	%r11, %r5, 1;
	max.s32 	%r88, %r6, %r11;
	sub.s32 	%r89, %r88, %r5;
	not.b32 	%r90, %r5;
	add.s32 	%r12, %r88, %r90;
	add.s32 	%r13, %r8, 1;
	max.s32 	%r91, %r9, %r13;
	sub.s32 	%r92, %r91, %r8;
	and.b32  	%r14, %r89, 15;
	and.b32  	%r15, %r89, 7;
	add.s32 	%r93, %r80, -1;
	and.b32  	%r94, %r93, 15;
	add.s32 	%r16, %r94, -1;
	add.s32 	%r95, %r80, 7;
	and.b32  	%r96, %r95, 7;
	add.s32 	%r17, %r96, -1;
	and.b32  	%r18, %r89, 3;
	setp.lt.s32 	%p2, %r5, %r78;
	selp.f64 	%fd1, 0d3FF0000000000000, 0d0000000000000000, %p2;
	shl.b32 	%r97, %r5, 3;
	add.s32 	%r19, %r85, %r97;
	setp.lt.s32 	%p3, %r11, %r78;
	selp.f64 	%fd2, 0d3FF0000000000000, 0d0000000000000000, %p3;
	add.s32 	%r20, %r5, 2;
	setp.lt.s32 	%p4, %r20, %r78;
	selp.f64 	%fd3, 0d3FF0000000000000, 0d0000000000000000, %p4;
	add.s32 	%r21, %r19, %r84;
	and.b32  	%r22, %r92, 3;
	shl.b32 	%r98, %r8, 3;
	add.s32 	%r23, %r2, %r98;
	add.s32 	%r24, %r85, %r98;
	setp.lt.s32 	%p5, %r8, %r78;
	selp.f64 	%fd4, 0d3FF0000000000000, 0d0000000000000000, %p5;
	setp.lt.s32 	%p6, %r13, %r78;
	selp.f64 	%fd5, 0d3FF0000000000000, 0d0000000000000000, %p6;
	add.s32 	%r99, %r8, 2;
	setp.lt.s32 	%p7, %r99, %r78;
	selp.f64 	%fd6, 0d3FF0000000000000, 0d0000000000000000, %p7;
	sub.s32 	%r25, %r8, %r91;
	and.b32  	%r26, %r89, -16;
	mul.f64 	%fd24, %fd23, 0d3FA0000000000000;
	cvt.rmi.f64.f64 	%fd25, %fd24;
	cvt.rzi.s32.f64 	%r100, %fd25;
	and.b32  	%r27, %r100, 1;
	mul.f64 	%fd26, %fd23, 0d3F90000000000000;
	cvt.rmi.f64.f64 	%fd27, %fd26;
	cvt.rzi.s32.f64 	%r101, %fd27;
	and.b32  	%r28, %r101, 1;
	mul.f64 	%fd28, %fd23, 0d3F80000000000000;
	cvt.rmi.f64.f64 	%fd29, %fd28;
	cvt.rzi.s32.f64 	%r102, %fd29;
	and.b32  	%r29, %r102, 1;
	and.b32  	%r30, %r93, -16;
	and.b32  	%r31, %r95, 3;
	mov.b32 	%r159, 0;
$L__BB0_2:
	setp.lt.s32 	%p8, %r80, 1;
	@%p8 bra 	$L__BB0_16;
	setp.eq.s32 	%p9, %r18, 0;
	mul.lo.s32 	%r33, %r159, %r78;
	mov.u32 	%r160, %r5;
	@%p9 bra 	$L__BB0_7;
	setp.eq.s32 	%p10, %r18, 1;
	add.s32 	%r34, %r5, %r33;
	cvt.s64.s32 	%rd10, %r34;
	add.s64 	%rd11, %rd10, %rd3;
	shl.b64 	%rd12, %rd11, 3;
	add.s64 	%rd4, %rd1, %rd12;
	ld.global.f64 	%fd30, [%rd4];
	mul.f64 	%fd31, %fd30, %fd1;
	st.shared.f64 	[%r19], %fd31;
	mov.u32 	%r160, %r11;
	@%p10 bra 	$L__BB0_7;
	setp.eq.s32 	%p11, %r18, 2;
	add.s32 	%r103, %r34, 1;
	cvt.s64.s32 	%rd13, %r103;
	add.s64 	%rd14, %rd13, %rd3;
	shl.b64 	%rd15, %rd14, 3;
	add.s64 	%rd16, %rd1, %rd15;
	ld.global.f64 	%fd32, [%rd16];
	mul.f64 	%fd33, %fd32, %fd2;
	st.shared.f64 	[%r19+8], %fd33;
	mov.u32 	%r160, %r20;
	@%p11 bra 	$L__BB0_7;
	add.s32 	%r160, %r5, 3;
	ld.global.f64 	%fd34, [%rd4+16];
	mul.f64 	%fd35, %fd34, %fd3;
	st.shared.f64 	[%r19+16], %fd35;
$L__BB0_7:
	setp.lt.u32 	%p12, %r12, 3;
	@%p12 bra 	$L__BB0_10;
	shl.b32 	%r104, %r160, 3;
	mov.u32 	%r105, shared;
	add.s32 	%r106, %r105, %r104;
	add.s32 	%r163, %r106, 16;
	add.s32 	%r162, %r160, %r33;
$L__BB0_9:
	cvt.s64.s32 	%rd17, %r162;
	add.s64 	%rd18, %rd17, %rd3;
	shl.b64 	%rd19, %rd18, 3;
	add.s64 	%rd20, %rd1, %rd19;
	ld.global.f64 	%fd36, [%rd20];
	setp.lt.s32 	%p13, %r160, %r78;
	selp.f64 	%fd37, 0d3FF0000000000000, 0d0000000000000000, %p13;
	mul.f64 	%fd38, %fd36, %fd37;
	st.shared.f64 	[%r163+-16], %fd38;
	ld.global.f64 	%fd39, [%rd20+8];
	add.s32 	%r107, %r160, 1;
	setp.lt.s32 	%p14, %r107, %r78;
	selp.f64 	%fd40, 0d3FF0000000000000, 0d0000000000000000, %p14;
	mul.f64 	%fd41, %fd39, %fd40;
	st.shared.f64 	[%r163+-8], %fd41;
	ld.global.f64 	%fd42, [%rd20+16];
	add.s32 	%r108, %r160, 2;
	setp.lt.s32 	%p15, %r108, %r78;
	selp.f64 	%fd43, 0d3FF0000000000000, 0d0000000000000000, %p15;
	mul.f64 	%fd44, %fd42, %fd43;
	st.shared.f64 	[%r163], %fd44;
	ld.global.f64 	%fd45, [%rd20+24];
	add.s32 	%r109, %r160, 3;
	setp.lt.s32 	%p16, %r109, %r78;
	selp.f64 	%fd46, 0d3FF0000000000000, 0d0000000000000000, %p16;
	mul.f64 	%fd47, %fd45, %fd46;
	st.shared.f64 	[%r163+8], %fd47;
	add.s32 	%r163, %r163, 32;
	add.s32 	%r162, %r162, 4;
	add.s32 	%r160, %r160, 4;
	setp.lt.s32 	%p17, %r160, %r6;
	@%p17 bra 	$L__BB0_9;
$L__BB0_10:
	mov.u32 	%r161, %r5;
	@%p9 bra 	$L__BB0_14;
	setp.eq.s32 	%p19, %r18, 1;
	add.s32 	%r110, %r5, %r33;
	mul.wide.s32 	%rd21, %r110, 8;
	add.s64 	%rd5, %rd2, %rd21;
	ld.global.f64 	%fd48, [%rd5];
	mul.f64 	%fd49, %fd48, %fd1;
	st.shared.f64 	[%r21], %fd49;
	mov.u32 	%r161, %r11;
	@%p19 bra 	$L__BB0_14;
	setp.eq.s32 	%p20, %r18, 2;
	ld.global.f64 	%fd50, [%rd5+8];
	mul.f64 	%fd51, %fd50, %fd2;
	st.shared.f64 	[%r21+8], %fd51;
	mov.u32 	%r161, %r20;
	@%p20 bra 	$L__BB0_14;
	add.s32 	%r161, %r5, 3;
	ld.global.f64 	%fd52, [%rd5+16];
	mul.f64 	%fd53, %fd52, %fd3;
	st.shared.f64 	[%r21+16], %fd53;
$L__BB0_14:
	@%p12 bra 	$L__BB0_16;
$L__BB0_15:
	add.s32 	%r111, %r161, %r33;
	mul.wide.s32 	%rd22, %r111, 8;
	add.s64 	%rd23, %rd2, %rd22;
	ld.global.f64 	%fd54, [%rd23];
	setp.lt.s32 	%p22, %r161, %r78;
	selp.f64 	%fd55, 0d3FF0000000000000, 0d0000000000000000, %p22;
	mul.f64 	%fd56, %fd54, %fd55;
	shl.b32 	%r112, %r161, 3;
	add.s32 	%r113, %r2, %r112;
	st.shared.f64 	[%r113], %fd56;
	add.s32 	%r114, %r161, 1;
	ld.global.f64 	%fd57, [%rd23+8];
	setp.lt.s32 	%p23, %r114, %r78;
	selp.f64 	%fd58, 0d3FF0000000000000, 0d0000000000000000, %p23;
	mul.f64 	%fd59, %fd57, %fd58;
	st.shared.f64 	[%r113+8], %fd59;
	add.s32 	%r115, %r161, 2;
	ld.global.f64 	%fd60, [%rd23+16];
	setp.lt.s32 	%p24, %r115, %r78;
	selp.f64 	%fd61, 0d3FF0000000000000, 0d0000000000000000, %p24;
	mul.f64 	%fd62, %fd60, %fd61;
	st.shared.f64 	[%r113+16], %fd62;
	add.s32 	%r116, %r161, 3;
	ld.global.f64 	%fd63, [%rd23+24];
	setp.lt.s32 	%p25, %r116, %r78;
	selp.f64 	%fd64, 0d3FF0000000000000, 0d0000000000000000, %p25;
	mul.f64 	%fd65, %fd63, %fd64;
	st.shared.f64 	[%r113+24], %fd65;
	add.s32 	%r161, %r161, 4;
	setp.lt.s32 	%p26, %r161, %r6;
	@%p26 bra 	$L__BB0_15;
$L__BB0_16:
	bar.sync 	0;
	@%p8 bra 	$L__BB0_23;
	setp.eq.s32 	%p28, %r22, 0;
	mov.u32 	%r166, %r8;
	@%p28 bra 	$L__BB0_21;
	setp.eq.s32 	%p29, %r22, 1;
	ld.shared.f64 	%fd66, [%r23];
	ld.shared.f64 	%fd67, [%r24];
	mul.f64 	%fd68, %fd66, %fd67;
	mul.f64 	%fd69, %fd68, %fd4;
	st.shared.f64 	[%r23], %fd69;
	mov.u32 	%r166, %r13;
	@%p29 bra 	$L__BB0_21;
	add.s32 	%r166, %r8, 2;
	setp.eq.s32 	%p30, %r22, 2;
	ld.shared.f64 	%fd70, [%r23+8];
	ld.shared.f64 	%fd71, [%r24+8];
	mul.f64 	%fd72, %fd70, %fd71;
	mul.f64 	%fd73, %fd72, %fd5;
	st.shared.f64 	[%r23+8], %fd73;
	@%p30 bra 	$L__BB0_21;
	add.s32 	%r166, %r8, 3;
	ld.shared.f64 	%fd74, [%r23+16];
	ld.shared.f64 	%fd75, [%r24+16];
	mul.f64 	%fd76, %fd74, %fd75;
	mul.f64 	%fd77, %fd76, %fd6;
	st.shared.f64 	[%r23+16], %fd77;
$L__BB0_21:
	setp.gt.u32 	%p31, %r25, -4;
	@%p31 bra 	$L__BB0_23;
$L__BB0_22:
	shl.b32 	%r117, %r166, 3;
	add.s32 	%r118, %r2, %r117;
	ld.shared.f64 	%fd78, [%r118];
	mov.u32 	%r119, shared;
	add.s32 	%r120, %r119, %r117;
	ld.shared.f64 	%fd79, [%r120];
	mul.f64 	%fd80, %fd78, %fd79;
	setp.lt.s32 	%p32, %r166, %r78;
	selp.f64 	%fd81, 0d3FF0000000000000, 0d0000000000000000, %p32;
	mul.f64 	%fd82, %fd80, %fd81;
	st.shared.f64 	[%r118], %fd82;
	add.s32 	%r121, %r166, 1;
	ld.shared.f64 	%fd83, [%r118+8];
	ld.shared.f64 	%fd84, [%r120+8];
	mul.f64 	%fd85, %fd83, %fd84;
	setp.lt.s32 	%p33, %r121, %r78;
	selp.f64 	%fd86, 0d3FF0000000000000, 0d0000000000000000, %p33;
	mul.f64 	%fd87, %fd85, %fd86;
	st.shared.f64 	[%r118+8], %fd87;
	add.s32 	%r122, %r166, 2;
	ld.shared.f64 	%fd88, [%r118+16];
	ld.shared.f64 	%fd89, [%r120+16];
	mul.f64 	%fd90, %fd88, %fd89;
	setp.lt.s32 	%p34, %r122, %r78;
	selp.f64 	%fd91, 0d3FF0000000000000, 0d0000000000000000, %p34;
	mul.f64 	%fd92, %fd90, %fd91;
	st.shared.f64 	[%r118+16], %fd92;
	add.s32 	%r123, %r166, 3;
	ld.shared.f64 	%fd93, [%r118+24];
	ld.shared.f64 	%fd94, [%r120+24];
	mul.f64 	%fd95, %fd93, %fd94;
	setp.lt.s32 	%p35, %r123, %r78;
	selp.f64 	%fd96, 0d3FF0000000000000, 0d0000000000000000, %p35;
	mul.f64 	%fd97, %fd95, %fd96;
	st.shared.f64 	[%r118+24], %fd97;
	add.s32 	%r166, %r166, 4;
	setp.lt.s32 	%p36, %r166, %r9;
	@%p36 bra 	$L__BB0_22;
$L__BB0_23:
	bar.sync 	0;
	@%p8 bra 	$L__BB0_37;
	setp.lt.u32 	%p38, %r12, 15;
	mov.u32 	%r170, %r5;
	@%p38 bra 	$L__BB0_27;
	mov.b32 	%r169, 0;
	mov.u32 	%r170, %r5;
$L__BB0_26:
	.pragma "nounroll";
	shl.b32 	%r125, %r170, 3;
	add.s32 	%r126, %r3, %r125;
	mov.b64 	%rd24, 0;
	st.shared.u64 	[%r126], %rd24;
	st.shared.u64 	[%r126+8], %rd24;
	st.shared.u64 	[%r126+16], %rd24;
	st.shared.u64 	[%r126+24], %rd24;
	st.shared.u64 	[%r126+32], %rd24;
	st.shared.u64 	[%r126+40], %rd24;
	st.shared.u64 	[%r126+48], %rd24;
	st.shared.u64 	[%r126+56], %rd24;
	st.shared.u64 	[%r126+64], %rd24;
	st.shared.u64 	[%r126+72], %rd24;
	st.shared.u64 	[%r126+80], %rd24;
	st.shared.u64 	[%r126+88], %rd24;
	st.shared.u64 	[%r126+96], %rd24;
	st.shared.u64 	[%r126+104], %rd24;
	st.shared.u64 	[%r126+112], %rd24;
	st.shared.u64 	[%r126+120], %rd24;
	add.s32 	%r170, %r170, 16;
	add.s32 	%r169, %r169, 16;
	setp.ne.s32 	%p39, %r169, %r26;
	@%p39 bra 	$L__BB0_26;
$L__BB0_27:
	setp.eq.s32 	%p40, %r14, 0;
	@%p40 bra 	$L__BB0_37;
	add.s32 	%r127, %r14, -1;
	setp.lt.u32 	%p41, %r127, 7;
	@%p41 bra 	$L__BB0_30;
	shl.b32 	%r128, %r170, 3;
	add.s32 	%r129, %r3, %r128;
	mov.b64 	%rd25, 0;
	st.shared.u64 	[%r129], %rd25;
	st.shared.u64 	[%r129+8], %rd25;
	st.shared.u64 	[%r129+16], %rd25;
	st.shared.u64 	[%r129+24], %rd25;
	st.shared.u64 	[%r129+32], %rd25;
	st.shared.u64 	[%r129+40], %rd25;
	st.shared.u64 	[%r129+48], %rd25;
	st.shared.u64 	[%r129+56], %rd25;
	add.s32 	%r170, %r170, 8;
$L__BB0_30:
	setp.eq.s32 	%p42, %r15, 0;
	@%p42 bra 	$L__BB0_37;
	add.s32 	%r130, %r15, -1;
	setp.lt.u32 	%p43, %r130, 3;
	@%p43 bra 	$L__BB0_33;
	shl.b32 	%r131, %r170, 3;
	add.s32 	%r132, %r3, %r131;
	mov.b64 	%rd26, 0;
	st.shared.u64 	[%r132], %rd26;
	st.shared.u64 	[%r132+8], %rd26;
	st.shared.u64 	[%r132+16], %rd26;
	st.shared.u64 	[%r132+24], %rd26;
	add.s32 	%r170, %r170, 4;
$L__BB0_33:
	setp.eq.s32 	%p44, %r18, 0;
	@%p44 bra 	$L__BB0_37;
	setp.eq.s32 	%p45, %r18, 1;
	shl.b32 	%r133, %r170, 3;
	add.s32 	%r63, %r3, %r133;
	mov.b64 	%rd27, 0;
	st.shared.u64 	[%r63], %rd27;
	@%p45 bra 	$L__BB0_37;
	setp.eq.s32 	%p46, %r18, 2;
	mov.b64 	%rd28, 0;
	st.shared.u64 	[%r63+8], %rd28;
	@%p46 bra 	$L__BB0_37;
	mov.b64 	%rd29, 0;
	st.shared.u64 	[%r63+16], %rd29;
$L__BB0_37:
	bar.sync 	0;
	@%p8 bra 	$L__BB0_54;
	mov.b32 	%r173, 0;
$L__BB0_39:
	setp.ne.s32 	%p48, %r27, 0;
	shl.b32 	%r135, %r173, 11;
	add.s32 	%r65, %r2, %r135;
	shl.b32 	%r136, %r173, 8;
	shl.b32 	%r137, %r7, 3;
	add.s32 	%r66, %r65, %r137;
	add.s32 	%r67, %r136, %r7;
	@%p48 bra 	$L__BB0_41;
	ld.shared.f64 	%fd98, [%r66];
	ld.shared.f64 	%fd99, [%r66+256];
	add.s32 	%r138, %r67, 32;
	setp.lt.s32 	%p49, %r138, %r78;
	selp.f64 	%fd100, 0d3FF0000000000000, 0d0000000000000000, %p49;
	fma.rn.f64 	%fd101, %fd99, %fd100, %fd98;
	st.shared.f64 	[%r66], %fd101;
$L__BB0_41:
	setp.eq.s32 	%p50, %r27, 0;
	bar.sync 	0;
	@%p50 bra 	$L__BB0_43;
	mov.b64 	%rd30, 0;
	st.shared.u64 	[%r66], %rd30;
$L__BB0_43:
	setp.ne.s32 	%p51, %r28, 0;
	bar.sync 	0;
	@%p51 bra 	$L__BB0_45;
	ld.shared.f64 	%fd102, [%r66];
	ld.shared.f64 	%fd103, [%r66+512];
	add.s32 	%r139, %r67, 64;
	setp.lt.s32 	%p52, %r139, %r78;
	selp.f64 	%fd104, 0d3FF0000000000000, 0d0000000000000000, %p52;
	fma.rn.f64 	%fd105, %fd103, %fd104, %fd102;
	st.shared.f64 	[%r66], %fd105;
$L__BB0_45:
	setp.eq.s32 	%p53, %r28, 0;
	bar.sync 	0;
	@%p53 bra 	$L__BB0_47;
	mov.b64 	%rd31, 0;
	st.shared.u64 	[%r66], %rd31;
$L__BB0_47:
	setp.ne.s32 	%p54, %r29, 0;
	bar.sync 	0;
	@%p54 bra 	$L__BB0_49;
	ld.shared.f64 	%fd106, [%r66];
	ld.shared.f64 	%fd107, [%r66+1024];
	add.s32 	%r140, %r67, 128;
	setp.lt.s32 	%p55, %r140, %r78;
	selp.f64 	%fd108, 0d3FF0000000000000, 0d0000000000000000, %p55;
	fma.rn.f64 	%fd109, %fd107, %fd108, %fd106;
	st.shared.f64 	[%r66], %fd109;
$L__BB0_49:
	setp.eq.s32 	%p56, %r29, 0;
	bar.sync 	0;
	@%p56 bra 	$L__BB0_51;
	mov.b64 	%rd32, 0;
	st.shared.u64 	[%r66], %rd32;
$L__BB0_51:
	setp.ne.s32 	%p57, %r7, 0;
	bar.sync 	0;
	@%p57 bra 	$L__BB0_53;
	shl.b32 	%r141, %r173, 3;
	add.s32 	%r142, %r3, %r141;
	ld.shared.f64 	%fd110, [%r142];
	ld.shared.f64 	%fd111, [%r65];
	add.f64 	%fd112, %fd110, %fd111;
	st.shared.f64 	[%r142], %fd112;
	ld.shared.f64 	%fd113, [%r65+8];
	add.f64 	%fd114, %fd112, %fd113;
	st.shared.f64 	[%r142], %fd114;
	ld.shared.f64 	%fd115, [%r65+16];
	add.f64 	%fd116, %fd114, %fd115;
	st.shared.f64 	[%r142], %fd116;
	ld.shared.f64 	%fd117, [%r65+24];
	add.f64 	%fd118, %fd116, %fd117;
	st.shared.f64 	[%r142], %fd118;
	ld.shared.f64 	%fd119, [%r65+32];
	add.f64 	%fd120, %fd118, %fd119;
	st.shared.f64 	[%r142], %fd120;
	ld.shared.f64 	%fd121, [%r65+40];
	add.f64 	%fd122, %fd120, %fd121;
	st.shared.f64 	[%r142], %fd122;
	ld.shared.f64 	%fd123, [%r65+48];
	add.f64 	%fd124, %fd122, %fd123;
	st.shared.f64 	[%r142], %fd124;
	ld.shared.f64 	%fd125, [%r65+56];
	add.f64 	%fd126, %fd124, %fd125;
	st.shared.f64 	[%r142], %fd126;
	ld.shared.f64 	%fd127, [%r65+64];
	add.f64 	%fd128, %fd126, %fd127;
	st.shared.f64 	[%r142], %fd128;
	ld.shared.f64 	%fd129, [%r65+72];
	add.f64 	%fd130, %fd128, %fd129;
	st.shared.f64 	[%r142], %fd130;
	ld.shared.f64 	%fd131, [%r65+80];
	add.f64 	%fd132, %fd130, %fd131;
	st.shared.f64 	[%r142], %fd132;
	ld.shared.f64 	%fd133, [%r65+88];
	add.f64 	%fd134, %fd132, %fd133;
	st.shared.f64 	[%r142], %fd134;
	ld.shared.f64 	%fd135, [%r65+96];
	add.f64 	%fd136, %fd134, %fd135;
	st.shared.f64 	[%r142], %fd136;
	ld.shared.f64 	%fd137, [%r65+104];
	add.f64 	%fd138, %fd136, %fd137;
	st.shared.f64 	[%r142], %fd138;
	ld.shared.f64 	%fd139, [%r65+112];
	add.f64 	%fd140, %fd138, %fd139;
	st.shared.f64 	[%r142], %fd140;
	ld.shared.f64 	%fd141, [%r65+120];
	add.f64 	%fd142, %fd140, %fd141;
	st.shared.f64 	[%r142], %fd142;
	ld.shared.f64 	%fd143, [%r65+128];
	add.f64 	%fd144, %fd142, %fd143;
	st.shared.f64 	[%r142], %fd144;
	ld.shared.f64 	%fd145, [%r65+136];
	add.f64 	%fd146, %fd144, %fd145;
	st.shared.f64 	[%r142], %fd146;
	ld.shared.f64 	%fd147, [%r65+144];
	add.f64 	%fd148, %fd146, %fd147;
	st.shared.f64 	[%r142], %fd148;
	ld.shared.f64 	%fd149, [%r65+152];
	add.f64 	%fd150, %fd148, %fd149;
	st.shared.f64 	[%r142], %fd150;
	ld.shared.f64 	%fd151, [%r65+160];
	add.f64 	%fd152, %fd150, %fd151;
	st.shared.f64 	[%r142], %fd152;
	ld.shared.f64 	%fd153, [%r65+168];
	add.f64 	%fd154, %fd152, %fd153;
	st.shared.f64 	[%r142], %fd154;
	ld.shared.f64 	%fd155, [%r65+176];
	add.f64 	%fd156, %fd154, %fd155;
	st.shared.f64 	[%r142], %fd156;
	ld.shared.f64 	%fd157, [%r65+184];
	add.f64 	%fd158, %fd156, %fd157;
	st.shared.f64 	[%r142], %fd158;
	ld.shared.f64 	%fd159, [%r65+192];
	add.f64 	%fd160, %fd158, %fd159;
	st.shared.f64 	[%r142], %fd160;
	ld.shared.f64 	%fd161, [%r65+200];
	add.f64 	%fd162, %fd160, %fd161;
	st.shared.f64 	[%r142], %fd162;
	ld.shared.f64 	%fd163, [%r65+208];
	add.f64 	%fd164, %fd162, %fd163;
	st.shared.f64 	[%r142], %fd164;
	ld.shared.f64 	%fd165, [%r65+216];
	add.f64 	%fd166, %fd164, %fd165;
	st.shared.f64 	[%r142], %fd166;
	ld.shared.f64 	%fd167, [%r65+224];
	add.f64 	%fd168, %fd166, %fd167;
	st.shared.f64 	[%r142], %fd168;
	ld.shared.f64 	%fd169, [%r65+232];
	add.f64 	%fd170, %fd168, %fd169;
	st.shared.f64 	[%r142], %fd170;
	ld.shared.f64 	%fd171, [%r65+240];
	add.f64 	%fd172, %fd170, %fd171;
	st.shared.f64 	[%r142], %fd172;
	ld.shared.f64 	%fd173, [%r65+248];
	add.f64 	%fd174, %fd172, %fd173;
	st.shared.f64 	[%r142], %fd174;
$L__BB0_53:
	add.s32 	%r173, %r173, 1;
	setp.ne.s32 	%p58, %r173, %r80;
	@%p58 bra 	$L__BB0_39;
$L__BB0_54:
	setp.ne.s32 	%p59, %r4, 0;
	bar.sync 	0;
	@%p59 bra 	$L__BB0_71;
	setp.lt.s32 	%p60, %r80, 2;
	ld.shared.f64 	%fd243, [%r3];
	@%p60 bra 	$L__BB0_70;
	add.s32 	%r144, %r80, -2;
	setp.lt.u32 	%p61, %r144, 15;
	mov.b32 	%r176, 1;
	@%p61 bra 	$L__BB0_59;
	mov.b32 	%r174, 1;
$L__BB0_58:
	.pragma "nounroll";
	shl.b32 	%r146, %r174, 3;
	add.s32 	%r147, %r3, %r146;
	ld.shared.f64 	%fd176, [%r147];
	add.f64 	%fd177, %fd176, %fd243;
	ld.shared.v2.f64 	{%fd178, %fd179}, [%r147+8];
	add.f64 	%fd180, %fd178, %fd177;
	add.f64 	%fd181, %fd179, %fd180;
	ld.shared.v2.f64 	{%fd182, %fd183}, [%r147+24];
	add.f64 	%fd184, %fd182, %fd181;
	add.f64 	%fd185, %fd183, %fd184;
	ld.shared.v2.f64 	{%fd186, %fd187}, [%r147+40];
	add.f64 	%fd188, %fd186, %fd185;
	add.f64 	%fd189, %fd187, %fd188;
	ld.shared.v2.f64 	{%fd190, %fd191}, [%r147+56];
	add.f64 	%fd192, %fd190, %fd189;
	add.f64 	%fd193, %fd191, %fd192;
	ld.shared.v2.f64 	{%fd194, %fd195}, [%r147+72];
	add.f64 	%fd196, %fd194, %fd193;
	add.f64 	%fd197, %fd195, %fd196;
	ld.shared.v2.f64 	{%fd198, %fd199}, [%r147+88];
	add.f64 	%fd200, %fd198, %fd197;
	add.f64 	%fd201, %fd199, %fd200;
	ld.shared.v2.f64 	{%fd202, %fd203}, [%r147+104];
	add.f64 	%fd204, %fd202, %fd201;
	add.f64 	%fd205, %fd203, %fd204;
	ld.shared.f64 	%fd206, [%r147+120];
	add.f64 	%fd243, %fd206, %fd205;
	add.s32 	%r176, %r174, 16;
	add.s32 	%r148, %r174, 15;
	setp.ne.s32 	%p62, %r148, %r30;
	mov.u32 	%r174, %r176;
	@%p62 bra 	$L__BB0_58;
$L__BB0_59:
	add.s32 	%r149, %r80, -1;
	and.b32  	%r150, %r149, 15;
	setp.eq.s32 	%p63, %r150, 0;
	@%p63 bra 	$L__BB0_69;
	setp.lt.u32 	%p64, %r16, 7;
	@%p64 bra 	$L__BB0_62;
	shl.b32 	%r151, %r176, 3;
	add.s32 	%r152, %r3, %r151;
	ld.shared.f64 	%fd208, [%r152];
	add.f64 	%fd209, %fd208, %fd243;
	ld.shared.f64 	%fd210, [%r152+8];
	add.f64 	%fd211, %fd210, %fd209;
	ld.shared.f64 	%fd212, [%r152+16];
	add.f64 	%fd213, %fd212, %fd211;
	ld.shared.f64 	%fd214, [%r152+24];
	add.f64 	%fd215, %fd214, %fd213;
	ld.shared.f64 	%fd216, [%r152+32];
	add.f64 	%fd217, %fd216, %fd215;
	ld.shared.f64 	%fd218, [%r152+40];
	add.f64 	%fd219, %fd218, %fd217;
	ld.shared.f64 	%fd220, [%r152+48];
	add.f64 	%fd221, %fd220, %fd219;
	ld.shared.f64 	%fd222, [%r152+56];
	add.f64 	%fd243, %fd222, %fd221;
	add.s32 	%r176, %r176, 8;
$L__BB0_62:
	add.s32 	%r153, %r80, -1;
	and.b32  	%r154, %r153, 7;
	setp.eq.s32 	%p65, %r154, 0;
	@%p65 bra 	$L__BB0_69;
	setp.lt.u32 	%p66, %r17, 3;
	@%p66 bra 	$L__BB0_65;
	shl.b32 	%r155, %r176, 3;
	add.s32 	%r156, %r3, %r155;
	ld.shared.f64 	%fd224, [%r156];
	add.f64 	%fd225, %fd224, %fd243;
	ld.shared.f64 	%fd226, [%r156+8];
	add.f64 	%fd227, %fd226, %fd225;
	ld.shared.f64 	%fd228, [%r156+16];
	add.f64 	%fd229, %fd228, %fd227;
	ld.shared.f64 	%fd230, [%r156+24];
	add.f64 	%fd243, %fd230, %fd229;
	add.s32 	%r176, %r176, 4;
$L__BB0_65:
	setp.eq.s32 	%p67, %r31, 0;
	@%p67 bra 	$L__BB0_69;
	setp.eq.s32 	%p68, %r31, 1;
	shl.b32 	%r157, %r176, 3;
	add.s32 	%r76, %r3, %r157;
	ld.shared.f64 	%fd231, [%r76];
	add.f64 	%fd243, %fd231, %fd243;
	@%p68 bra 	$L__BB0_69;
	setp.eq.s32 	%p69, %r31, 2;
	ld.shared.f64 	%fd232, [%r76+8];
	add.f64 	%fd243, %fd232, %fd243;
	@%p69 bra 	$L__BB0_69;
	ld.shared.f64 	%fd233, [%r76+16];
	add.f64 	%fd243, %fd233, %fd243;
$L__BB0_69:
	st.shared.f64 	[%r3], %fd243;
$L__BB0_70:
	ld.param.u64 	%rd39, [_Z10array_multPdS_S_iiiS__param_6];
	ld.param.u64 	%rd38, [_Z10array_multPdS_S_iiiS__param_2];
	add.s32 	%r158, %r159, %r10;
	cvta.to.global.u64 	%rd33, %rd39;
	mul.wide.u32 	%rd34, %r158, 8;
	add.s64 	%rd35, %rd33, %rd34;
	ld.global.f64 	%fd234, [%rd35];
	mul.f64 	%fd235, %fd243, %fd234;
	cvta.to.global.u64 	%rd36, %rd38;
	add.s64 	%rd37, %rd36, %rd34;
	st.global.f64 	[%rd37], %fd235;
$L__BB0_71:
	add.s32 	%r159, %r159, 1;
	setp.ne.s32 	%p70, %r159, %r79;
	@%p70 bra 	$L__BB0_2;
$L__BB0_72:
	ret;

}


// ===== COMPILED SASS (sm_100) =====

	.target	sm_100

	.elftype	@"ET_EXEC"


//--------------------- .note.nv.tkinfo           --------------------------
	.section	.note.nv.tkinfo,"",@"SHT_NOTE"
	.sectionflags	@"SHF_NOTE_NV_TKINFO"
	.tkinfo
        /*0018*/ 	.word	0x00000002
        /*0030*/ 	.string	""
        /*0030*/ 	.string	"ptxas"
        /*0030*/ 	.string	"Cuda compilation tools, release 13.0, V13.0.88"
        /*0030*/ 	.string	"Build cuda_13.0.r13.0/compiler.36424714_0"
        /*0030*/ 	.string	"-arch sm_100 -m 64 "



//--------------------- .note.nv.cuinfo           --------------------------
	.section	.note.nv.cuinfo,"",@"SHT_NOTE"
	.sectionflags	@"SHF_NOTE_NV_CUINFO"
        /*0018*/ 	.short	0x0002
        /*001a*/ 	.short	0x0064
        /*001c*/ 	.short	0x0082
	.zero		2


//--------------------- .nv.info                  --------------------------
	.section	.nv.info,"",@"SHT_CUDA_INFO"
	.align	4


	//----- nvinfo : EIATTR_REGCOUNT
	.align		4
        /*0000*/ 	.byte	0x04, 0x2f
        /*0002*/ 	.short	(.L_1 - .L_0)
	.align		4
.L_0:
        /*0004*/ 	.word	index@(_Z10array_multPdS_S_iiiS_)
        /*0008*/ 	.word	0x00000028


	//----- nvinfo : EIATTR_FRAME_SIZE
	.align		4
.L_1:
        /*000c*/ 	.byte	0x04, 0x11
        /*000e*/ 	.short	(.L_3 - .L_2)
	.align		4
.L_2:
        /*0010*/ 	.word	index@(_Z10array_multPdS_S_iiiS_)
        /*0014*/ 	.word	0x00000000


	//----- nvinfo : EIATTR_MIN_STACK_SIZE
	.align		4
.L_3:
        /*0018*/ 	.byte	0x04, 0x12
        /*001a*/ 	.short	(.L_5 - .L_4)
	.align		4
.L_4:
        /*001c*/ 	.word	index@(_Z10array_multPdS_S_iiiS_)
        /*0020*/ 	.word	0x00000000
.L_5:


//--------------------- .nv.compat                --------------------------
	.section	.nv.compat,"",@"SHT_CUDA_COMPAT_INFO"
	.align	4
        /*0000*/ 	.byte	0x02, 0x09, 0x00, 0x00, 0x02, 0x02, 0x01, 0x00, 0x02, 0x05, 0x05, 0x00, 0x03, 0x07, 0x01, 0x01
        /*0010*/ 	.byte	0x02, 0x03, 0x00, 0x00, 0x02, 0x06, 0x01, 0x00, 0x04, 0x0b, 0x08, 0x00, 0x01, 0x00, 0x00, 0x00
        /*0020*/ 	.byte	0x00, 0x00, 0x00, 0x00


//--------------------- .nv.info._Z10array_multPdS_S_iiiS_ --------------------------
	.section	.nv.info._Z10array_multPdS_S_iiiS_,"",@"SHT_CUDA_INFO"
	.sectionflags	@""
	.align	4


	//----- nvinfo : EIATTR_CUDA_API_VERSION
	.align		4
        /*0000*/ 	.byte	0x04, 0x37
        /*0002*/ 	.short	(.L_7 - .L_6)
.L_6:
        /*0004*/ 	.word	0x00000082


	//----- nvinfo : EIATTR_KPARAM_INFO
	.align		4
.L_7:
        /*0008*/ 	.byte	0x04, 0x17
        /*000a*/ 	.short	(.L_9 - .L_8)
.L_8:
        /*000c*/ 	.word	0x00000000
        /*0010*/ 	.short	0x0006
        /*0012*/ 	.short	0x0028
        /*0014*/ 	.byte	0x00, 0xf5, 0x21, 0x00


	//----- nvinfo : EIATTR_KPARAM_INFO
	.align		4
.L_9:
        /*0018*/ 	.byte	0x04, 0x17
        /*001a*/ 	.short	(.L_11 - .L_10)
.L_10:
        /*001c*/ 	.word	0x00000000
        /*0020*/ 	.short	0x0005
        /*0022*/ 	.short	0x0020
        /*0024*/ 	.byte	0x00, 0xf0, 0x11, 0x00


	//----- nvinfo : EIATTR_KPARAM_INFO
	.align		4
.L_11:
        /*0028*/ 	.byte	0x04, 0x17
        /*002a*/ 	.short	(.L_13 - .L_12)
.L_12:
        /*002c*/ 	.word	0x00000000
        /*0030*/ 	.short	0x0004
        /*0032*/ 	.short	0x001c
        /*0034*/ 	.byte	0x00, 0xf0, 0x11, 0x00


	//----- nvinfo : EIATTR_KPARAM_INFO
	.align		4
.L_13:
        /*0038*/ 	.byte	0x04, 0x17
        /*003a*/ 	.short	(.L_15 - .L_14)
.L_14:
        /*003c*/ 	.word	0x00000000
        /*0040*/ 	.short	0x0003
        /*0042*/ 	.short	0x0018
        /*0044*/ 	.byte	0x00, 0xf0, 0x11, 0x00


	//----- nvinfo : EIATTR_KPARAM_INFO
	.align		4
.L_15:
        /*0048*/ 	.byte	0x04, 0x17
        /*004a*/ 	.short	(.L_17 - .L_16)
.L_16:
        /*004c*/ 	.word	0x00000000
        /*0050*/ 	.short	0x0002
        /*0052*/ 	.short	0x0010
        /*0054*/ 	.byte	0x00, 0xf5, 0x21, 0x00


	//----- nvinfo : EIATTR_KPARAM_INFO
	.align		4
.L_17:
        /*0058*/ 	.byte	0x04, 0x17
        /*005a*/ 	.short	(.L_19 - .L_18)
.L_18:
        /*005c*/ 	.word	0x00000000
        /*0060*/ 	.short	0x0001
        /*0062*/ 	.short	0x0008
        /*0064*/ 	.byte	0x00, 0xf5, 0x21, 0x00


	//----- nvinfo : EIATTR_KPARAM_INFO
	.align		4
.L_19:
        /*0068*/ 	.byte	0x04, 0x17
        /*006a*/ 	.short	(.L_21 - .L_20)
.L_20:
        /*006c*/ 	.word	0x00000000
        /*0070*/ 	.short	0x0000
        /*0072*/ 	.short	0x0000
        /*0074*/ 	.byte	0x00, 0xf5, 0x21, 0x00


	//----- nvinfo : EIATTR_SPARSE_MMA_MASK
	.align		4
.L_21:
        /*0078*/ 	.byte	0x03, 0x50
        /*007a*/ 	.short	0x0000


	//----- nvinfo : EIATTR_MAXREG_COUNT
	.align		4
        /*007c*/ 	.byte	0x03, 0x1b
        /*007e*/ 	.short	0x00ff


	//----- nvinfo : EIATTR_NUM_BARRIERS
	.align		4
        /*0080*/ 	.byte	0x02, 0x4c
        /*0082*/ 	.byte	0x01
	.zero		1


	//----- nvinfo : EIATTR_MERCURY_ISA_VERSION
	.align		4
        /*0084*/ 	.byte	0x03, 0x5f
        /*0086*/ 	.short	0x0101


	//----- nvinfo : EIATTR_VRC_CTA_INIT_COUNT
	.align		4
        /*0088*/ 	.byte	0x02, 0x4a
	.zero		1
	.zero		1


	//----- nvinfo : EIATTR_EXIT_INSTR_OFFSETS
	.align		4
        /*008c*/ 	.byte	0x04, 0x1c
        /*008e*/ 	.short	(.L_23 - .L_22)


	//   ....[0]....
.L_22:
        /*0090*/ 	.word	0x00000050


	//   ....[1]....
        /*0094*/ 	.word	0x000042c0


	//----- nvinfo : EIATTR_CRS_STACK_SIZE
	.align		4
.L_23:
        /*0098*/ 	.byte	0x04, 0x1e
        /*009a*/ 	.short	(.L_25 - .L_24)
.L_24:
        /*009c*/ 	.word	0x00000000


	//----- nvinfo : EIATTR_CBANK_PARAM_SIZE
	.align		4
.L_25:
        /*00a0*/ 	.byte	0x03, 0x19
        /*00a2*/ 	.short	0x0030


	//----- nvinfo : EIATTR_PARAM_CBANK
	.align		4
        /*00a4*/ 	.byte	0x04, 0x0a
        /*00a6*/ 	.short	(.L_27 - .L_26)
	.align		4
.L_26:
        /*00a8*/ 	.word	index@(.nv.constant0._Z10array_multPdS_S_iiiS_)
        /*00ac*/ 	.short	0x0380
        /*00ae*/ 	.short	0x0030


	//----- nvinfo : EIATTR_SW_WAR
	.align		4
.L_27:
        /*00b0*/ 	.byte	0x04, 0x36
        /*00b2*/ 	.short	(.L_29 - .L_28)
.L_28:
        /*00b4*/ 	.word	0x00000008
.L_29:


//--------------------- .nv.callgraph             --------------------------
	.section	.nv.callgraph,"",@"SHT_CUDA_CALLGRAPH"
	.align	4
	.sectionentsize	8
	.align		4
        /*0000*/ 	.word	0x00000000
	.align		4
        /*0004*/ 	.word	0xffffffff
	.align		4
        /*0008*/ 	.word	0x00000000
	.align		4
        /*000c*/ 	.word	0xfffffffe
	.align		4
        /*0010*/ 	.word	0x00000000
	.align		4
        /*0014*/ 	.word	0xfffffffd
	.align		4
        /*0018*/ 	.word	0x00000000
	.align		4
        /*001c*/ 	.word	0xfffffffc


//--------------------- .text._Z10array_multPdS_S_iiiS_ --------------------------
	.section	.text._Z10array_multPdS_S_iiiS_,"ax",@progbits
	.align	128
        .global         _Z10array_multPdS_S_iiiS_
        .type           _Z10array_multPdS_S_iiiS_,@function
        .size           _Z10array_multPdS_S_iiiS_,(.L_x_50 - _Z10array_multPdS_S_iiiS_)
        .other          _Z10array_multPdS_S_iiiS_,@"STO_CUDA_ENTRY STV_DEFAULT"
_Z10array_multPdS_S_iiiS_:
.text._Z10array_multPdS_S_iiiS_:
[----:B------:R-:W-:Y:S01]  /*0000*/  LDC R1, c[0x0][0x37c] ;  /* 0x0000df00ff017b82 */ /* 0x000fe20000000800 */
[----:B------:R-:W0:Y:S07]  /*0010*/  LDCU.64 UR10, c[0x0][0x398] ;  /* 0x00007300ff0a77ac */ /* 0x000e2e0008000a00 */
[----:B------:R-:W1:Y:S01]  /*0020*/  S2UR UR15, SR_CTAID.X ;  /* 0x00000000000f79c3 */ /* 0x000e620000002500 */
[----:B0-----:R-:W-:-:S06]  /*0030*/  UISETP.GE.AND UP0, UPT, UR11, 0x1, UPT ;  /* 0x000000010b00788c */ /* 0x001fcc000bf06270 */
[----:B------:R-:W-:-:S13]  /*0040*/  PLOP3.LUT P0, PT, PT, PT, UP0, 0x80, 0x8 ;  /* 0x000000000008781c */ /* 0x000fda0003f0f008 */
[----:B-1----:R-:W-:Y:S05]  /*0050*/  @!P0 EXIT ;  /* 0x000000000000894d */ /* 0x002fea0003800000 */
[----:B------:R-:W0:Y:S01]  /*0060*/  S2R R25, SR_TID.X ;  /* 0x0000000000197919 */ /* 0x000e220000002100 */
[----:B------:R-:W0:Y:S01]  /*0070*/  LDCU UR4, c[0x0][0x360] ;  /* 0x00006c00ff0477ac */ /* 0x000e220008000800 */
[----:B------:R-:W1:Y:S01]  /*0080*/  S2UR UR5, SR_CgaCtaId ;  /* 0x00000000000579c3 */ /* 0x000e620000008800 */
[----:B------:R-:W-:Y:S01]  /*0090*/  IMAD.MOV.U32 R30, RZ, RZ, RZ ;  /* 0x000000ffff1e7224 */ /* 0x000fe200078e00ff */
[----:B------:R-:W0:Y:S01]  /*00a0*/  S2R R0, SR_TID.Y ;  /* 0x0000000000007919 */ /* 0x000e220000002200 */
[----:B------:R-:W2:Y:S01]  /*00b0*/  LDCU UR9, c[0x0][0x3a0] ;  /* 0x00007400ff0977ac */ /* 0x000ea20008000800 */
[----:B------:R-:W-:Y:S02]  /*00c0*/  IMAD.MOV.U32 R28, RZ, RZ, RZ ;  /* 0x000000ffff1c7224 */ /* 0x000fe400078e00ff */
[----:B------:R-:W-:Y:S01]  /*00d0*/  IMAD.MOV.U32 R26, RZ, RZ, RZ ;  /* 0x000000ffff1a7224 */ /* 0x000fe200078e00ff */
[----:B------:R-:W3:Y:S01]  /*00e0*/  LDCU.64 UR12, c[0x0][0x358] ;  /* 0x00006b00ff0c77ac */ /* 0x000ee20008000a00 */
[----:B--2---:R-:W-:-:S04]  /*00f0*/  UIADD3 UR7, UPT, UPT, UR9, 0x7, URZ ;  /* 0x0000000709077890 */ /* 0x004fc8000fffe0ff */
[----:B------:R-:W-:-:S04]  /*0100*/  ULOP3.LUT UR7, UR7, 0x7, URZ, 0xc0, !UPT ;  /* 0x0000000707077892 */ /* 0x000fc8000f8ec0ff */
[----:B------:R-:W-:-:S04]  /*0110*/  UIADD3 UR7, UPT, UPT, UR7, -0x1, URZ ;  /* 0xffffffff07077890 */ /* 0x000fc8000fffe0ff */
[----:B------:R-:W-:Y:S01]  /*0120*/  UISETP.GE.U32.AND UP1, UPT, UR7, 0x3, UPT ;  /* 0x000000030700788c */ /* 0x000fe2000bf26070 */
[----:B0-----:R-:W-:Y:S01]  /*0130*/  IMAD R23, R0, UR4, R25 ;  /* 0x0000000400177c24 */ /* 0x001fe2000f8e0219 */
[----:B------:R-:W-:Y:S01]  /*0140*/  UIMAD UR4, UR15, UR10, URZ ;  /* 0x0000000a0f0472a4 */ /* 0x000fe2000f8e02ff */
[----:B------:R-:W-:Y:S02]  /*0150*/  IMAD R25, R25, UR9, RZ ;  /* 0x0000000919197c24 */ /* 0x000fe4000f8e02ff */
[----:B------:R-:W0:Y:S01]  /*0160*/  I2F.F64.U32 R2, R23 ;  /* 0x0000001700027312 */ /* 0x000e220000201800 */
[----:B------:R-:W-:Y:S01]  /*0170*/  IMAD R0, R23, UR9, RZ ;  /* 0x0000000917007c24 */ /* 0x000fe2000f8e02ff */
[----:B------:R-:W-:Y:S01]  /*0180*/  UIMAD UR8, UR4, UR11, URZ ;  /* 0x0000000b040872a4 */ /* 0x000fe2000f8e02ff */
[C---:B------:R-:W-:Y:S01]  /*0190*/  VIADD R24, R25.reuse, UR9 ;  /* 0x0000000919187c36 */ /* 0x040fe20008000000 */
[----:B------:R-:W-:Y:S01]  /*01a0*/  ISETP.GE.AND P0, PT, R25, UR10, PT ;  /* 0x0000000a19007c0c */ /* 0x000fe2000bf06270 */
[C---:B------:R-:W-:Y:S01]  /*01b0*/  VIADD R22, R0.reuse, UR9 ;  /* 0x0000000900167c36 */ /* 0x040fe20008000000 */
[----:B------:R-:W-:Y:S01]  /*01c0*/  UMOV UR4, 0x400 ;  /* 0x0000040000047882 */ /* 0x000fe20000000000 */
[----:B------:R-:W-:Y:S01]  /*01d0*/  VIADD R9, R0, 0x1 ;  /* 0x0000000100097836 */ /* 0x000fe20000000000 */
[----:B-1----:R-:W-:Y:S01]  /*01e0*/  ULEA UR4, UR5, UR4, 0x18 ;  /* 0x0000000405047291 */ /* 0x002fe2000f8ec0ff */
[----:B------:R-:W-:Y:S01]  /*01f0*/  FSEL R31, RZ, 1.875, P0 ;  /* 0x3ff00000ff1f7808 */ /* 0x000fe20000000000 */
[----:B------:R-:W-:-:S02]  /*0200*/  UIADD3 UR5, UPT, UPT, UR9, -0x1, URZ ;  /* 0xffffffff09057890 */ /* 0x000fc4000fffe0ff */
[----:B------:R-:W-:Y:S01]  /*0210*/  VIMNMX R9, PT, PT, R22, R9, !PT ;  /* 0x0000000916097248 */ /* 0x000fe20007fe0100 */
[----:B------:R-:W-:Y:S01]  /*0220*/  ULEA UR14, UR9, UR4, 0xb ;  /* 0x00000004090e7291 */ /* 0x000fe2000f8e58ff */
[C---:B0-----:R-:W-:Y:S01]  /*0230*/  DMUL R4, R2.reuse, 0.03125 ;  /* 0x3fa0000002047828 */ /* 0x041fe20000000000 */
[----:B------:R-:W-:Y:S01]  /*0240*/  ULOP3.LUT UR6, UR5, 0xf, URZ, 0xc0, !UPT ;  /* 0x0000000f05067892 */ /* 0x000fe2000f8ec0ff */
[C---:B------:R-:W-:Y:S01]  /*0250*/  DMUL R6, R2.reuse, 0.015625 ;  /* 0x3f90000002067828 */ /* 0x040fe20000000000 */
[----:B------:R-:W-:Y:S01]  /*0260*/  IMAD.IADD R9, R0, 0x1, -R9 ;  /* 0x0000000100097824 */ /* 0x000fe200078e0a09 */
[----:B------:R-:W-:Y:S01]  /*0270*/  DMUL R2, R2, 0.0078125 ;  /* 0x3f80000002027828 */ /* 0x000fe20000000000 */
[----:B------:R-:W-:Y:S01]  /*0280*/  VIADD R0, R25, 0x2 ;  /* 0x0000000219007836 */ /* 0x000fe20000000000 */
[----:B------:R0:W1:Y:S01]  /*0290*/  F2I.F64.FLOOR R8, R4 ;  /* 0x0000000400087311 */ /* 0x0000620000305100 */
[----:B------:R-:W-:Y:S01]  /*02a0*/  UIADD3 UR6, UPT, UPT, UR6, -0x1, URZ ;  /* 0xffffffff06067890 */ /* 0x000fe2000fffe0ff */
[----:B------:R-:W-:-:S02]  /*02b0*/  ISETP.GT.U32.AND P1, PT, R9, -0x4, PT ;  /* 0xfffffffc0900780c */ /* 0x000fc40003f24070 */
[----:B------:R-:W-:Y:S01]  /*02c0*/  ISETP.GE.AND P3, PT, R0, UR10, PT ;  /* 0x0000000a00007c0c */ /* 0x000fe2000bf66270 */
[----:B------:R-:W-:-:S03]  /*02d0*/  UISETP.GE.U32.AND UP0, UPT, UR6, 0x7, UPT ;  /* 0x000000070600788c */ /* 0x000fc6000bf06070 */
[----:B------:R2:W4:Y:S01]  /*02e0*/  F2I.F64.FLOOR R10, R6 ;  /* 0x00000006000a7311 */ /* 0x0005220000305100 */
[----:B------:R-:W-:Y:S01]  /*02f0*/  FSEL R27, RZ, 1.875, P3 ;  /* 0x3ff00000ff1b7808 */ /* 0x000fe20001800000 */
[----:B0-----:R-:W-:-:S05]  /*0300*/  VIADD R5, R25, 0x1 ;  /* 0x0000000119057836 */ /* 0x001fca0000000000 */
[----:B------:R-:W-:Y:S01]  /*0310*/  ISETP.GE.AND P2, PT, R5, UR10, PT ;  /* 0x0000000a05007c0c */ /* 0x000fe2000bf46270 */
[----:B------:R0:W5:Y:S01]  /*0320*/  F2I.F64.FLOOR R11, R2 ;  /* 0x00000002000b7311 */ /* 0x0001620000305100 */
[----:B------:R-:W-:Y:S01]  /*0330*/  ULOP3.LUT UR10, UR5, 0xfffffff0, URZ, 0xc0, !UPT ;  /* 0xfffffff0050a7892 */ /* 0x000fe2000f8ec0ff */
[----:B--2---:R-:W-:Y:S02]  /*0340*/  VIMNMX R6, PT, PT, R24, R5, !PT ;  /* 0x0000000518067248 */ /* 0x004fe40007fe0100 */
[----:B------:R-:W-:Y:S02]  /*0350*/  LOP3.LUT R7, RZ, R25, RZ, 0x33, !PT ;  /* 0x00000019ff077212 */ /* 0x000fe400078e33ff */
[----:B------:R-:W-:Y:S01]  /*0360*/  FSEL R29, RZ, 1.875, P2 ;  /* 0x3ff00000ff1d7808 */ /* 0x000fe20001000000 */
[----:B------:R-:W-:Y:S01]  /*0370*/  IMAD.IADD R21, R6, 0x1, -R25 ;  /* 0x0000000106157824 */ /* 0x000fe200078e0a19 */
[----:B-1----:R-:W-:Y:S01]  /*0380*/  LOP3.LUT R5, R8, 0x1, RZ, 0xc0, !PT ;  /* 0x0000000108057812 */ /* 0x002fe200078ec0ff */
[----:B------:R-:W-:Y:S01]  /*0390*/  IMAD.IADD R4, R6, 0x1, R7 ;  /* 0x0000000106047824 */ /* 0x000fe200078e0207 */
[----:B0-----:R-:W-:Y:S01]  /*03a0*/  LEA R2, R25, UR4, 0x3 ;  /* 0x0000000419027c11 */ /* 0x001fe2000f8e18ff */
[----:B------:R-:W-:Y:S01]  /*03b0*/  IMAD.U32 R3, RZ, RZ, UR9 ;  /* 0x00000009ff037e24 */ /* 0x000fe2000f8e00ff */
[----:B------:R-:W-:Y:S01]  /*03c0*/  LOP3.LUT R20, R21, 0x3, RZ, 0xc0, !PT ;  /* 0x0000000315147812 */ /* 0x000fe200078ec0ff */
[----:B------:R-:W-:Y:S01]  /*03d0*/  ULEA UR9, UR9, UR14, 0xb ;  /* 0x0000000e09097291 */ /* 0x000fe2000f8e58ff */
[----:B----4-:R-:W-:Y:S01]  /*03e0*/  LOP3.LUT R6, R10, 0x1, RZ, 0xc0, !PT ;  /* 0x000000010a067812 */ /* 0x010fe200078ec0ff */
[----:B------:R-:W-:Y:S01]  /*03f0*/  IMAD R3, R3, 0x800, R2 ;  /* 0x0000080003037824 */ /* 0x000fe200078e0202 */
[----:B-----5:R-:W-:Y:S01]  /*0400*/  LOP3.LUT R7, R11, 0x1, RZ, 0xc0, !PT ;  /* 0x000000010b077812 */ /* 0x020fe200078ec0ff */
[----:B------:R-:W-:Y:S01]  /*0410*/  UMOV UR4, URZ ;  /* 0x000000ff00047c82 */ /* 0x000fe20008000000 */
[----:B---3--:R-:W-:-:S07]  /*0420*/  LOP3.LUT R21, R21, 0xfffffff0, RZ, 0xc0, !PT ;  /* 0xfffffff015157812 */ /* 0x008fce00078ec0ff */
.L_x_48:
[----:B0-----:R-:W0:Y:S02]  /*0430*/  LDCU UR11, c[0x0][0x3a0] ;  /* 0x00007400ff0b77ac */ /* 0x001e240008000800 */
[----:B0-----:R-:W-:-:S09]  /*0440*/  UISETP.GE.AND UP2, UPT, UR11, 0x1, UPT ;  /* 0x000000010b00788c */ /* 0x001fd2000bf46270 */
[----:B-1-34-:R-:W-:Y:S05]  /*0450*/  BRA.U !UP2, `(.L_x_0) ;  /* 0x000000210aa87547 */ /* 0x01afea000b800000 */
[----:B------:R-:W-:Y:S01]  /*0460*/  ISETP.NE.AND P2, PT, R20, RZ, PT ;  /* 0x000000ff1400720c */ /* 0x000fe20003f45270 */
[----:B------:R-:W0:Y:S01]  /*0470*/  LDCU.64 UR16, c[0x0][0x380] ;  /* 0x00007000ff1077ac */ /* 0x000e220008000a00 */
[----:B------:R-:W-:Y:S01]  /*0480*/  BSSY.RECONVERGENT B0, `(.L_x_1) ;  /* 0x0000020000007945 */ /* 0x000fe20003800200 */
[----:B------:R-:W-:Y:S01]  /*0490*/  ISETP.GE.U32.AND P3, PT, R4, 0x3, PT ;  /* 0x000000030400780c */ /* 0x000fe20003f66070 */
[----:B------:R-:W-:-:S09]  /*04a0*/  IMAD.MOV.U32 R36, RZ, RZ, R25 ;  /* 0x000000ffff247224 */ /* 0x000fd200078e0019 */
[----:B------:R-:W-:Y:S05]  /*04b0*/  @!P2 BRA `(.L_x_2) ;  /* 0x000000000070a947 */ /* 0x000fea0003800000 */
[----:B------:R-:W1:Y:S01]  /*04c0*/  LDCU UR5, c[0x0][0x398] ;  /* 0x00007300ff0577ac */ /* 0x000e620008000800 */
[----:B------:R-:W2:Y:S01]  /*04d0*/  LDC.64 R8, c[0x0][0x380] ;  /* 0x0000e000ff087b82 */ /* 0x000ea20000000a00 */
[----:B-1----:R-:W-:-:S04]  /*04e0*/  IMAD.U32 R14, RZ, RZ, UR5 ;  /* 0x00000005ff0e7e24 */ /* 0x002fc8000f8e00ff */
[----:B------:R-:W-:-:S05]  /*04f0*/  IMAD R14, R14, UR4, R25 ;  /* 0x000000040e0e7c24 */ /* 0x000fca000f8e0219 */
[----:B------:R-:W-:-:S04]  /*0500*/  IADD3 R11, P0, PT, R14, UR8, RZ ;  /* 0x000000080e0b7c10 */ /* 0x000fc8000ff1e0ff */
[----:B------:R-:W-:Y:S02]  /*0510*/  LEA.HI.X.SX32 R12, R14, RZ, 0x1, P0 ;  /* 0x000000ff0e0c7211 */ /* 0x000fe400000f0eff */
[----:B--2---:R-:W-:-:S04]  /*0520*/  LEA R10, P0, R11, R8, 0x3 ;  /* 0x000000080b0a7211 */ /* 0x004fc800078018ff */
[----:B------:R-:W-:-:S05]  /*0530*/  LEA.HI.X R11, R11, R9, R12, 0x3, P0 ;  /* 0x000000090b0b7211 */ /* 0x000fca00000f1c0c */
[----:B------:R-:W2:Y:S01]  /*0540*/  LDG.E.64 R12, desc[UR12][R10.64] ;  /* 0x0000000c0a0c7981 */ /* 0x000ea2000c1e1b00 */
[----:B------:R-:W-:Y:S01]  /*0550*/  ISETP.NE.AND P0, PT, R20, 0x1, PT ;  /* 0x000000011400780c */ /* 0x000fe20003f05270 */
[----:B------:R-:W-:Y:S01]  /*0560*/  VIADD R36, R25, 0x1 ;  /* 0x0000000119247836 */ /* 0x000fe20000000000 */
[----:B--2---:R-:W-:-:S07]  /*0570*/  DMUL R12, R30, R12 ;  /* 0x0000000c1e0c7228 */ /* 0x004fce0000000000 */
[----:B------:R1:W-:Y:S04]  /*0580*/  STS.64 [R2], R12 ;  /* 0x0000000c02007388 */ /* 0x0003e80000000a00 */
[----:B------:R-:W-:Y:S05]  /*0590*/  @!P0 BRA `(.L_x_2) ;  /* 0x0000000000388947 */ /* 0x000fea0003800000 */
[----:B-1----:R-:W-:Y:S01]  /*05a0*/  VIADD R12, R14, 0x1 ;  /* 0x000000010e0c7836 */ /* 0x002fe20000000000 */
[----:B------:R-:W-:-:S04]  /*05b0*/  ISETP.NE.AND P0, PT, R20, 0x2, PT ;  /* 0x000000021400780c */ /* 0x000fc80003f05270 */
[----:B------:R-:W-:-:S04]  /*05c0*/  IADD3 R13, P4, PT, R12, UR8, RZ ;  /* 0x000000080c0d7c10 */ /* 0x000fc8000ff9e0ff */
[----:B------:R-:W-:Y:S02]  /*05d0*/  LEA.HI.X.SX32 R12, R12, RZ, 0x1, P4 ;  /* 0x000000ff0c0c7211 */ /* 0x000fe400020f0eff */
[----:B------:R-:W-:-:S03]  /*05e0*/  LEA R8, P4, R13, R8, 0x3 ;  /* 0x000000080d087211 */ /* 0x000fc600078818ff */
[----:B------:R-:W2:Y:S01]  /*05f0*/  @P0 LDG.E.64 R10, desc[UR12][R10.64+0x10] ;  /* 0x0000100c0a0a0981 */ /* 0x000ea2000c1e1b00 */
[----:B------:R-:W-:-:S06]  /*0600*/  LEA.HI.X R9, R13, R9, R12, 0x3, P4 ;  /* 0x000000090d097211 */ /* 0x000fcc00020f1c0c */
[----:B------:R-:W3:Y:S01]  /*0610*/  LDG.E.64 R8, desc[UR12][R8.64] ;  /* 0x0000000c08087981 */ /* 0x000ee2000c1e1b00 */
[----:B------:R-:W-:Y:S02]  /*0620*/  IMAD.MOV.U32 R36, RZ, RZ, R0 ;  /* 0x000000ffff247224 */ /* 0x000fe400078e0000 */
[----:B------:R-:W-:Y:S01]  /*0630*/  @P0 VIADD R36, R25, 0x3 ;  /* 0x0000000319240836 */ /* 0x000fe20000000000 */
[----:B--2---:R-:W-:Y:S02]  /*0640*/  @P0 DMUL R12, R26, R10 ;  /* 0x0000000a1a0c0228 */ /* 0x004fe40000000000 */
[----:B---3--:R-:W-:-:S05]  /*0650*/  DMUL R14, R28, R8 ;  /* 0x000000081c0e7228 */ /* 0x008fca0000000000 */
[----:B------:R2:W-:Y:S04]  /*0660*/  @P0 STS.64 [R2+0x10], R12 ;  /* 0x0000100c02000388 */ /* 0x0005e80000000a00 */
[----:B------:R2:W-:Y:S02]  /*0670*/  STS.64 [R2+0x8], R14 ;  /* 0x0000080e02007388 */ /* 0x0005e40000000a00 */
.L_x_2:
[----:B0-----:R-:W-:Y:S05]  /*0680*/  BSYNC.RECONVERGENT B0 ;  /* 0x0000000000007941 */ /* 0x001fea0003800200 */
.L_x_1:
[----:B------:R-:W-:Y:S04]  /*0690*/  BSSY.RECONVERGENT B0, `(.L_x_3) ;  /* 0x0000101000007945 */ /* 0x000fe80003800200 */
[----:B------:R-:W-:Y:S05]  /*06a0*/  @!P3 BRA `(.L_x_4) ;  /* 0x0000000c00fcb947 */ /* 0x000fea0003800000 */
[----:B------:R-:W0:Y:S01]  /*06b0*/  S2UR UR6, SR_CgaCtaId ;  /* 0x00000000000679c3 */ /* 0x000e220000008800 */
[----:B------:R-:W-:Y:S01]  /*06c0*/  IMAD.IADD R8, R24, 0x1, -R36 ;  /* 0x0000000118087824 */ /* 0x000fe200078e0a24 */
[----:B------:R-:W-:Y:S01]  /*06d0*/  UMOV UR5, 0x400 ;  /* 0x0000040000057882 */ /* 0x000fe20000000000 */
[----:B------:R-:W-:Y:S01]  /*06e0*/  BSSY.RECONVERGENT B1, `(.L_x_5) ;  /* 0x0000090000017945 */ /* 0x000fe20003800200 */
[----:B------:R-:W-:Y:S02]  /*06f0*/  PLOP3.LUT P0, PT, PT, PT, PT, 0x80, 0x8 ;  /* 0x000000000008781c */ /* 0x000fe40003f0f070 */
[----:B------:R-:W-:Y:S02]  /*0700*/  ISETP.GT.AND P4, PT, R8, 0xc, PT ;  /* 0x0000000c0800780c */ /* 0x000fe40003f84270 */
[----:B------:R-:W3:Y:S01]  /*0710*/  LDC R33, c[0x0][0x398] ;  /* 0x0000e600ff217b82 */ /* 0x000ee20000000800 */
[----:B0-----:R-:W-:-:S06]  /*0720*/  ULEA UR5, UR6, UR5, 0x18 ;  /* 0x0000000506057291 */ /* 0x001fcc000f8ec0ff */
[----:B------:R-:W-:Y:S01]  /*0730*/  LEA R35, R36, UR5, 0x3 ;  /* 0x0000000524237c11 */ /* 0x000fe2000f8e18ff */
[----:B---3--:R-:W-:-:S04]  /*0740*/  IMAD R32, R33, UR4, R36 ;  /* 0x0000000421207c24 */ /* 0x008fc8000f8e0224 */
[----:B------:R-:W-:Y:S01]  /*0750*/  VIADD R35, R35, 0x10 ;  /* 0x0000001023237836 */ /* 0x000fe20000000000 */
[----:B------:R-:W-:Y:S06]  /*0760*/  @!P4 BRA `(.L_x_6) ;  /* 0x00000008001cc947 */ /* 0x000fec0003800000 */
[----:B------:R-:W-:Y:S01]  /*0770*/  PLOP3.LUT P0, PT, PT, PT, PT, 0x8, 0x80 ;  /* 0x000000000080781c */ /* 0x000fe20003f0e170 */
[----:B------:R-:W-:-:S12]  /*0780*/  VIADD R34, R24, 0xfffffff4 ;  /* 0xfffffff418227836 */ /* 0x000fd80000000000 */
.L_x_7:
[----:B------:R-:W-:-:S04]  /*0790*/  IADD3 R9, P4, PT, R32, UR8, RZ ;  /* 0x0000000820097c10 */ /* 0x000fc8000ff9e0ff */
[----:B------:R-:W-:Y:S02]  /*07a0*/  LEA.HI.X.SX32 R10, R32, RZ, 0x1, P4 ;  /* 0x000000ff200a7211 */ /* 0x000fe400020f0eff */
[----:B------:R-:W-:-:S04]  /*07b0*/  LEA R8, P4, R9, UR16, 0x3 ;  /* 0x0000001009087c11 */ /* 0x000fc8000f8818ff */
[----:B------:R-:W-:-:S05]  /*07c0*/  LEA.HI.X R9, R9, UR17, R10, 0x3, P4 ;  /* 0x0000001109097c11 */ /* 0x000fca000a0f1c0a */
[----:B-12---:R-:W2:Y:S04]  /*07d0*/  LDG.E.64 R12, desc[UR12][R8.64] ;  /* 0x0000000c080c7981 */ /* 0x006ea8000c1e1b00 */
[----:B------:R-:W3:Y:S04]  /*07e0*/  LDG.E.64 R14, desc[UR12][R8.64+0x10] ;  /* 0x0000100c080e7981 */ /* 0x000ee8000c1e1b00 */
[----:B------:R-:W4:Y:S01]  /*07f0*/  LDG.E.64 R16, desc[UR12][R8.64+0x8] ;  /* 0x0000080c08107981 */ /* 0x000f22000c1e1b00 */
[----:B------:R-:W-:Y:S01]  /*0800*/  ISETP.GE.AND P4, PT, R36, R33, PT ;  /* 0x000000212400720c */ /* 0x000fe20003f86270 */
[----:B------:R-:W-:-:S03]  /*0810*/  IMAD.MOV.U32 R10, RZ, RZ, RZ ;  /* 0x000000ffff0a7224 */ /* 0x000fc600078e00ff */
[----:B------:R-:W-:Y:S01]  /*0820*/  FSEL R11, RZ, 1.875, P4 ;  /* 0x3ff00000ff0b7808 */ /* 0x000fe20002000000 */
[----:B------:R-:W5:Y:S05]  /*0830*/  LDG.E.64 R8, desc[UR12][R8.64+0x18] ;  /* 0x0000180c08087981 */ /* 0x000f6a000c1e1b00 */
[----:B--2---:R-:W-:Y:S01]  /*0840*/  DMUL R18, R12, R10 ;  /* 0x0000000a0c127228 */ /* 0x004fe20000000000 */
[C---:B------:R-:W-:Y:S02]  /*0850*/  VIADD R12, R36.reuse, 0x2 ;  /* 0x00000002240c7836 */ /* 0x040fe40000000000 */
[----:B------:R-:W-:-:S03]  /*0860*/  VIADD R10, R36, 0x1 ;  /* 0x00000001240a7836 */ /* 0x000fc60000000000 */
[-C--:B------:R-:W-:Y:S02]  /*0870*/  ISETP.GE.AND P5, PT, R12, R33.reuse, PT ;  /* 0x000000210c00720c */ /* 0x080fe40003fa6270 */
[----:B------:R-:W-:Y:S01]  /*0880*/  ISETP.GE.AND P4, PT, R10, R33, PT ;  /* 0x000000210a00720c */ /* 0x000fe20003f86270 */
[----:B------:R-:W-:Y:S01]  /*0890*/  IMAD.MOV.U32 R10, RZ, RZ, RZ ;  /* 0x000000ffff0a7224 */ /* 0x000fe200078e00ff */
[----:B------:R-:W-:-:S06]  /*08a0*/  FSEL R11, RZ, 1.875, P5 ;  /* 0x3ff00000ff0b7808 */ /* 0x000fcc0002800000 */
[----:B---3--:R-:W-:Y:S01]  /*08b0*/  DMUL R10, R14, R10 ;  /* 0x0000000a0e0a7228 */ /* 0x008fe20000000000 */
[----:B------:R-:W-:Y:S01]  /*08c0*/  VIADD R14, R32, 0x4 ;  /* 0x00000004200e7836 */ /* 0x000fe20000000000 */
[----:B------:R-:W-:-:S04]  /*08d0*/  FSEL R13, RZ, 1.875, P4 ;  /* 0x3ff00000ff0d7808 */ /* 0x000fc80002000000 */
[C---:B------:R-:W-:Y:S01]  /*08e0*/  IADD3 R15, P4, PT, R14.reuse, UR8, RZ ;  /* 0x000000080e0f7c10 */ /* 0x040fe2000ff9e0ff */
[----:B------:R0:W-:Y:S03]  /*08f0*/  STS.64 [R35+-0x10], R18 ;  /* 0xfffff01223007388 */ /* 0x0001e60000000a00 */
[----:B------:R-:W-:Y:S02]  /*0900*/  LEA.HI.X.SX32 R14, R14, RZ, 0x1, P4 ;  /* 0x000000ff0e0e7211 */ /* 0x000fe400020f0eff */
[----:B0-----:R-:W-:-:S04]  /*0910*/  LEA R18, P4, R15, UR16, 0x3 ;  /* 0x000000100f127c11 */ /* 0x001fc8000f8818ff */
[----:B------:R-:W-:Y:S01]  /*0920*/  LEA.HI.X R19, R15, UR17, R14, 0x3, P4 ;  /* 0x000000110f137c11 */ /* 0x000fe2000a0f1c0e */
[----:B------:R-:W-:-:S05]  /*0930*/  VIADD R14, R36, 0x3 ;  /* 0x00000003240e7836 */ /* 0x000fca0000000000 */
[----:B------:R-:W-:Y:S02]  /*0940*/  ISETP.GE.AND P4, PT, R14, R33, PT ;  /* 0x000000210e00720c */ /* 0x000fe40003f86270 */
[----:B------:R-:W2:Y:S01]  /*0950*/  LDG.E.64 R14, desc[UR12][R18.64] ;  /* 0x0000000c120e7981 */ /* 0x000ea2000c1e1b00 */
[----:B------:R-:W-:-:S03]  /*0960*/  IMAD.MOV.U32 R12, RZ, RZ, RZ ;  /* 0x000000ffff0c7224 */ /* 0x000fc600078e00ff */
[----:B------:R0:W-:Y:S03]  /*0970*/  STS.64 [R35], R10 ;  /* 0x0000000a23007388 */ /* 0x0001e60000000a00 */
[----:B----4-:R-:W-:Y:S01]  /*0980*/  DMUL R12, R16, R12 ;  /* 0x0000000c100c7228 */ /* 0x010fe20000000000 */
[----:B0-----:R-:W3:Y:S06]  /*0990*/  LDG.E.64 R10, desc[UR12][R18.64+0x10] ;  /* 0x0000100c120a7981 */ /* 0x001eec000c1e1b00 */
[----:B------:R0:W-:Y:S04]  /*09a0*/  STS.64 [R35+-0x8], R12 ;  /* 0xfffff80c23007388 */ /* 0x0001e80000000a00 */
[----:B0-----:R-:W4:Y:S04]  /*09b0*/  LDG.E.64 R12, desc[UR12][R18.64+0x8] ;  /* 0x0000080c120c7981 */ /* 0x001f28000c1e1b00 */
[----:B------:R-:W4:Y:S01]  /*09c0*/  LDG.E.64 R18, desc[UR12][R18.64+0x18] ;  /* 0x0000180c12127981 */ /* 0x000f22000c1e1b00 */
[----:B------:R-:W-:Y:S01]  /*09d0*/  FSEL R17, RZ, 1.875, P4 ;  /* 0x3ff00000ff117808 */ /* 0x000fe20002000000 */
[----:B------:R-:W-:-:S06]  /*09e0*/  IMAD.MOV.U32 R16, RZ, RZ, RZ ;  /* 0x000000ffff107224 */ /* 0x000fcc00078e00ff */
[----:B-----5:R-:W-:Y:S01]  /*09f0*/  DMUL R16, R8, R16 ;  /* 0x0000001008107228 */ /* 0x020fe20000000000 */
[----:B------:R-:W-:-:S05]  /*0a00*/  VIADD R8, R36, 0x4 ;  /* 0x0000000424087836 */ /* 0x000fca0000000000 */
[----:B------:R-:W-:Y:S01]  /*0a10*/  ISETP.GE.AND P4, PT, R8, R33, PT ;  /* 0x000000210800720c */ /* 0x000fe20003f86270 */
[----:B------:R-:W-:-:S03]  /*0a20*/  IMAD.MOV.U32 R8, RZ, RZ, RZ ;  /* 0x000000ffff087224 */ /* 0x000fc600078e00ff */
[----:B------:R-:W-:Y:S01]  /*0a30*/  FSEL R9, RZ, 1.875, P4 ;  /* 0x3ff00000ff097808 */ /* 0x000fe20002000000 */
[----:B------:R-:W-:Y:S05]  /*0a40*/  STS.64 [R35+0x8], R16 ;  /* 0x0000081023007388 */ /* 0x000fea0000000a00 */
[----:B--2---:R-:W-:Y:S01]  /*0a50*/  DMUL R14, R14, R8 ;  /* 0x000000080e0e7228 */ /* 0x004fe20000000000 */
[C---:B------:R-:W-:Y:S02]  /*0a60*/  VIADD R9, R36.reuse, 0x6 ;  /* 0x0000000624097836 */ /* 0x040fe40000000000 */
[----:B------:R-:W-:-:S03]  /*0a70*/  VIADD R8, R36, 0x5 ;  /* 0x0000000524087836 */ /* 0x000fc60000000000 */
[-C--:B------:R-:W-:Y:S02]  /*0a80*/  ISETP.GE.AND P5, PT, R9, R33.reuse, PT ;  /* 0x000000210900720c */ /* 0x080fe40003fa6270 */
[----:B------:R-:W-:Y:S01]  /*0a90*/  ISETP.GE.AND P4, PT, R8, R33, PT ;  /* 0x000000210800720c */ /* 0x000fe20003f86270 */
[----:B------:R-:W-:Y:S01]  /*0aa0*/  IMAD.MOV.U32 R8, RZ, RZ, RZ ;  /* 0x000000ffff087224 */ /* 0x000fe200078e00ff */
[----:B------:R-:W-:Y:S01]  /*0ab0*/  FSEL R9, RZ, 1.875, P5 ;  /* 0x3ff00000ff097808 */ /* 0x000fe20002800000 */
[----:B------:R0:W-:Y:S05]  /*0ac0*/  STS.64 [R35+0x10], R14 ;  /* 0x0000100e23007388 */ /* 0x0001ea0000000a00 */
[----:B---3--:R-:W-:Y:S01]  /*0ad0*/  DMUL R10, R10, R8 ;  /* 0x000000080a0a7228 */ /* 0x008fe20000000000 */
[----:B------:R-:W-:Y:S01]  /*0ae0*/  VIADD R8, R32, 0x8 ;  /* 0x0000000820087836 */ /* 0x000fe20000000000 */
[----:B0-----:R-:W-:Y:S01]  /*0af0*/  FSEL R15, RZ, 1.875, P4 ;  /* 0x3ff00000ff0f7808 */ /* 0x001fe20002000000 */
[----:B------:R-:W-:-:S03]  /*0b00*/  IMAD.MOV.U32 R14, RZ, RZ, RZ ;  /* 0x000000ffff0e7224 */ /* 0x000fc600078e00ff */
[----:B------:R-:W-:-:S03]  /*0b10*/  IADD3 R9, P4, PT, R8, UR8, RZ ;  /* 0x0000000808097c10 */ /* 0x000fc6000ff9e0ff */
[----:B----4-:R-:W-:Y:S01]  /*0b20*/  DMUL R12, R12, R14 ;  /* 0x0000000e0c0c7228 */ /* 0x010fe20000000000 */
[----:B------:R-:W-:Y:S02]  /*0b30*/  LEA.HI.X.SX32 R14, R8, RZ, 0x1, P4 ;  /* 0x000000ff080e7211 */ /* 0x000fe400020f0eff */
[----:B------:R-:W-:-:S04]  /*0b40*/  LEA R8, P4, R9, UR16, 0x3 ;  /* 0x0000001009087c11 */ /* 0x000fc8000f8818ff */
[----:B------:R-:W-:-:S05]  /*0b50*/  LEA.HI.X R9, R9, UR17, R14, 0x3, P4 ;  /* 0x0000001109097c11 */ /* 0x000fca000a0f1c0e */
[----:B------:R-:W2:Y:S04]  /*0b60*/  LDG.E.64 R16, desc[UR12][R8.64] ;  /* 0x0000000c08107981 */ /* 0x000ea8000c1e1b00 */
[----:B------:R0:W-:Y:S01]  /*0b70*/  STS.64 [R35+0x18], R12 ;  /* 0x0000180c23007388 */ /* 0x0001e20000000a00 */
[----:B------:R-:W-:-:S03]  /*0b80*/  VIADD R14, R36, 0x7 ;  /* 0x00000007240e7836 */ /* 0x000fc60000000000 */
[----:B0-----:R-:W3:Y:S02]  /*0b90*/  LDG.E.64 R12, desc[UR12][R8.64+0x10] ;  /* 0x0000100c080c7981 */ /* 0x001ee4000c1e1b00 */
[----:B------:R-:W-:Y:S01]  /*0ba0*/  ISETP.GE.AND P4, PT, R14, R33, PT ;  /* 0x000000210e00720c */ /* 0x000fe20003f86270 */
[----:B------:R-:W-:-:S03]  /*0bb0*/  IMAD.MOV.U32 R14, RZ, RZ, RZ ;  /* 0x000000ffff0e7224 */ /* 0x000fc600078e00ff */
[----:B------:R-:W-:-:S06]  /*0bc0*/  FSEL R15, RZ, 1.875, P4 ;  /* 0x3ff00000ff0f7808 */ /* 0x000fcc0002000000 */
[----:B------:R-:W-:Y:S01]  /*0bd0*/  DMUL R18, R18, R14 ;  /* 0x0000000e12127228 */ /* 0x000fe20000000000 */
[----:B------:R-:W-:-:S05]  /*0be0*/  VIADD R14, R36, 0x8 ;  /* 0x00000008240e7836 */ /* 0x000fca0000000000 */
[----:B------:R-:W-:Y:S02]  /*0bf0*/  ISETP.GE.AND P4, PT, R14, R33, PT ;  /* 0x000000210e00720c */ /* 0x000fe40003f86270 */
[----:B------:R-:W4:Y:S04]  /*0c00*/  LDG.E.64 R14, desc[UR12][R8.64+0x8] ;  /* 0x0000080c080e7981 */ /* 0x000f28000c1e1b00 */
[----:B------:R-:W5:Y:S04]  /*0c10*/  LDG.E.64 R8, desc[UR12][R8.64+0x18] ;  /* 0x0000180c08087981 */ /* 0x000f68000c1e1b00 */
[----:B------:R0:W-:Y:S02]  /*0c20*/  STS.64 [R35+0x20], R10 ;  /* 0x0000200a23007388 */ /* 0x0001e40000000a00 */
[----:B0-----:R-:W-:Y:S01]  /*0c30*/  FSEL R11, RZ, 1.875, P4 ;  /* 0x3ff00000ff0b7808 */ /* 0x001fe20002000000 */
[----:B------:R-:W-:Y:S01]  /*0c40*/  IMAD.MOV.U32 R10, RZ, RZ, RZ ;  /* 0x000000ffff0a7224 */ /* 0x000fe200078e00ff */
[----:B------:R3:W-:Y:S05]  /*0c50*/  STS.64 [R35+0x28], R18 ;  /* 0x0000281223007388 */ /* 0x0007ea0000000a00 */
[----:B--2---:R-:W-:Y:S01]  /*0c60*/  DMUL R16, R16, R10 ;  /* 0x0000000a10107228 */ /* 0x004fe20000000000 */
[----:B------:R-:W-:-:S02]  /*0c70*/  VIADD R11, R36, 0xa ;  /* 0x0000000a240b7836 */ /* 0x000fc40000000000 */
        /* <DEDUP_REMOVED lines=8> */
[----:B0-----:R-:W-:-:S04]  /*0d00*/  FSEL R17, RZ, 1.875, P4 ;  /* 0x3ff00000ff117808 */ /* 0x001fc80002000000 */
[----:B------:R-:W-:-:S04]  /*0d10*/  IADD3 R11, P4, PT, R10, UR8, RZ ;  /* 0x000000080a0b7c10 */ /* 0x000fc8000ff9e0ff */
[----:B------:R-:W-:Y:S02]  /*0d20*/  LEA.HI.X.SX32 R10, R10, RZ, 0x1, P4 ;  /* 0x000000ff0a0a7211 */ /* 0x000fe400020f0eff */
[----:B------:R-:W-:-:S04]  /*0d30*/  LEA R12, P4, R11, UR16, 0x3 ;  /* 0x000000100b0c7c11 */ /* 0x000fc8000f8818ff */
[----:B------:R-:W-:Y:S01]  /*0d40*/  LEA.HI.X R13, R11, UR17, R10, 0x3, P4 ;  /* 0x000000110b0d7c11 */ /* 0x000fe2000a0f1c0a */
[----:B------:R-:W-:-:S05]  /*0d50*/  VIADD R10, R36, 0xb ;  /* 0x0000000b240a7836 */ /* 0x000fca0000000000 */
[----:B------:R-:W-:Y:S02]  /*0d60*/  ISETP.GE.AND P4, PT, R10, R33, PT ;  /* 0x000000210a00720c */ /* 0x000fe40003f86270 */
[----:B------:R-:W2:Y:S01]  /*0d70*/  LDG.E.64 R10, desc[UR12][R12.64] ;  /* 0x0000000c0c0a7981 */ /* 0x000ea2000c1e1b00 */
[----:B------:R-:W-:-:S06]  /*0d80*/  IMAD.MOV.U32 R16, RZ, RZ, RZ ;  /* 0x000000ffff107224 */ /* 0x000fcc00078e00ff */
[----:B----4-:R-:W-:Y:S01]  /*0d90*/  DMUL R14, R14, R16 ;  /* 0x000000100e0e7228 */ /* 0x010fe20000000000 */
[----:B------:R-:W-:-:S06]  /*0da0*/  FSEL R17, RZ, 1.875, P4 ;  /* 0x3ff00000ff117808 */ /* 0x000fcc0002000000 */
[----:B------:R0:W-:Y:S01]  /*0db0*/  STS.64 [R35+0x38], R14 ;  /* 0x0000380e23007388 */ /* 0x0001e20000000a00 */
[----:B-----5:R-:W-:Y:S01]  /*0dc0*/  DMUL R16, R8, R16 ;  /* 0x0000001008107228 */ /* 0x020fe20000000000 */
[----:B------:R-:W-:Y:S02]  /*0dd0*/  VIADD R8, R36, 0xc ;  /* 0x0000000c24087836 */ /* 0x000fe40000000000 */
[----:B0-----:R-:W3:Y:S03]  /*0de0*/  LDG.E.64 R14, desc[UR12][R12.64+0x8] ;  /* 0x0000080c0c0e7981 */ /* 0x001ee6000c1e1b00 */
[----:B------:R-:W-:Y:S02]  /*0df0*/  ISETP.GE.AND P4, PT, R8, R33, PT ;  /* 0x000000210800720c */ /* 0x000fe40003f86270 */
[----:B------:R-:W4:Y:S04]  /*0e00*/  LDG.E.64 R8, desc[UR12][R12.64+0x10] ;  /* 0x0000100c0c087981 */ /* 0x000f28000c1e1b00 */
[----:B------:R0:W-:Y:S04]  /*0e10*/  STS.64 [R35+0x40], R18 ;  /* 0x0000401223007388 */ /* 0x0001e80000000a00 */
[----:B0-----:R-:W5:Y:S04]  /*0e20*/  LDG.E.64 R18, desc[UR12][R12.64+0x18] ;  /* 0x0000180c0c127981 */ /* 0x001f68000c1e1b00 */
[----:B------:R0:W-:Y:S02]  /*0e30*/  STS.64 [R35+0x48], R16 ;  /* 0x0000481023007388 */ /* 0x0001e40000000a00 */
[----:B0-----:R-:W-:Y:S01]  /*0e40*/  FSEL R17, RZ, 1.875, P4 ;  /* 0x3ff00000ff117808 */ /* 0x001fe20002000000 */
[----:B------:R-:W-:-:S02]  /*0e50*/  IMAD.MOV.U32 R16, RZ, RZ, RZ ;  /* 0x000000ffff107224 */ /* 0x000fc400078e00ff */
[----:B------:R-:W-:-:S04]  /*0e60*/  VIADD R32, R32, 0x10 ;  /* 0x0000001020207836 */ /* 0x000fc80000000000 */
[----:B--2---:R-:W-:Y:S01]  /*0e70*/  DMUL R16, R10, R16 ;  /* 0x000000100a107228 */ /* 0x004fe20000000000 */
[----:B------:R-:W-:-:S05]  /*0e80*/  VIADD R10, R36, 0xd ;  /* 0x0000000d240a7836 */ /* 0x000fca0000000000 */
[----:B------:R-:W-:Y:S01]  /*0e90*/  ISETP.GE.AND P4, PT, R10, R33, PT ;  /* 0x000000210a00720c */ /* 0x000fe20003f86270 */
[----:B------:R-:W-:-:S03]  /*0ea0*/  VIADD R10, R36, 0xe ;  /* 0x0000000e240a7836 */ /* 0x000fc60000000000 */
[----:B------:R-:W-:Y:S02]  /*0eb0*/  FSEL R11, RZ, 1.875, P4 ;  /* 0x3ff00000ff0b7808 */ /* 0x000fe40002000000 */
[----:B------:R-:W-:Y:S01]  /*0ec0*/  ISETP.GE.AND P5, PT, R10, R33, PT ;  /* 0x000000210a00720c */ /* 0x000fe20003fa6270 */
[----:B------:R-:W-:-:S06]  /*0ed0*/  IMAD.MOV.U32 R10, RZ, RZ, RZ ;  /* 0x000000ffff0a7224 */ /* 0x000fcc00078e00ff */
[----:B---3--:R-:W-:Y:S01]  /*0ee0*/  DMUL R14, R14, R10 ;  /* 0x0000000a0e0e7228 */ /* 0x008fe20000000000 */
[----:B------:R-:W-:-:S06]  /*0ef0*/  FSEL R11, RZ, 1.875, P5 ;  /* 0x3ff00000ff0b7808 */ /* 0x000fcc0002800000 */
[----:B----4-:R-:W-:Y:S01]  /*0f00*/  DMUL R10, R8, R10 ;  /* 0x0000000a080a7228 */ /* 0x010fe20000000000 */
[C---:B------:R-:W-:Y:S02]  /*0f10*/  VIADD R8, R36.reuse, 0xf ;  /* 0x0000000f24087836 */ /* 0x040fe40000000000 */
[----:B------:R-:W-:-:S03]  /*0f20*/  VIADD R36, R36, 0x10 ;  /* 0x0000001024247836 */ /* 0x000fc60000000000 */
[----:B------:R-:W-:Y:S01]  /*0f30*/  ISETP.GE.AND P4, PT, R8, R33, PT ;  /* 0x000000210800720c */ /* 0x000fe20003f86270 */
[----:B------:R-:W-:-:S03]  /*0f40*/  IMAD.MOV.U32 R8, RZ, RZ, RZ ;  /* 0x000000ffff087224 */ /* 0x000fc600078e00ff */
[----:B------:R-:W-:Y:S02]  /*0f50*/  FSEL R9, RZ, 1.875, P4 ;  /* 0x3ff00000ff097808 */ /* 0x000fe40002000000 */
[----:B------:R-:W-:-:S04]  /*0f60*/  ISETP.GE.AND P4, PT, R36, R34, PT ;  /* 0x000000222400720c */ /* 0x000fc80003f86270 */
[----:B-----5:R-:W-:Y:S01]  /*0f70*/  DMUL R18, R18, R8 ;  /* 0x0000000812127228 */ /* 0x020fe20000000000 */
[----:B------:R-:W-:Y:S04]  /*0f80*/  STS.64 [R35+0x50], R16 ;  /* 0x0000501023007388 */ /* 0x000fe80000000a00 */
[----:B------:R-:W-:Y:S04]  /*0f90*/  STS.64 [R35+0x58], R14 ;  /* 0x0000580e23007388 */ /* 0x000fe80000000a00 */
[----:B------:R-:W-:Y:S04]  /*0fa0*/  STS.64 [R35+0x60], R10 ;  /* 0x0000600a23007388 */ /* 0x000fe80000000a00 */
[----:B------:R0:W-:Y:S02]  /*0fb0*/  STS.64 [R35+0x68], R18 ;  /* 0x0000681223007388 */ /* 0x0001e40000000a00 */
[----:B0-----:R-:W-:Y:S01]  /*0fc0*/  VIADD R35, R35, 0x80 ;  /* 0x0000008023237836 */ /* 0x001fe20000000000 */
[----:B------:R-:W-:Y:S06]  /*0fd0*/  @!P4 BRA `(.L_x_7) ;  /* 0xfffffff400ecc947 */ /* 0x000fec000383ffff */
.L_x_6:
[----:B------:R-:W-:Y:S05]  /*0fe0*/  BSYNC.RECONVERGENT B1 ;  /* 0x0000000000017941 */ /* 0x000fea0003800200 */
.L_x_5:
[----:B------:R-:W-:Y:S01]  /*0ff0*/  IMAD.IADD R8, R24, 0x1, -R36 ;  /* 0x0000000118087824 */ /* 0x000fe200078e0a24 */
[----:B------:R-:W-:Y:S04]  /*1000*/  BSSY.RECONVERGENT B1, `(.L_x_8) ;  /* 0x0000048000017945 */ /* 0x000fe80003800200 */
[----:B------:R-:W-:-:S13]  /*1010*/  ISETP.GT.AND P4, PT, R8, 0x4, PT ;  /* 0x000000040800780c */ /* 0x000fda0003f84270 */
[----:B------:R-:W-:Y:S05]  /*1020*/  @!P4 BRA `(.L_x_9) ;  /* 0x000000040014c947 */ /* 0x000fea0003800000 */
[----:B------:R-:W0:Y:S01]  /*1030*/  LDCU.64 UR6, c[0x0][0x380] ;  /* 0x00007000ff0677ac */ /* 0x000e220008000a00 */
[----:B------:R-:W-:-:S04]  /*1040*/  IADD3 R8, P0, PT, R32, UR8, RZ ;  /* 0x0000000820087c10 */ /* 0x000fc8000ff1e0ff */
[----:B------:R-:W-:Y:S02]  /*1050*/  LEA.HI.X.SX32 R9, R32, RZ, 0x1, P0 ;  /* 0x000000ff20097211 */ /* 0x000fe400000f0eff */
[----:B0-----:R-:W-:-:S04]  /*1060*/  LEA R16, P0, R8, UR6, 0x3 ;  /* 0x0000000608107c11 */ /* 0x001fc8000f8018ff */
[----:B------:R-:W-:-:S05]  /*1070*/  LEA.HI.X R17, R8, UR7, R9, 0x3, P0 ;  /* 0x0000000708117c11 */ /* 0x000fca00080f1c09 */
[----:B--2---:R-:W2:Y:S04]  /*1080*/  LDG.E.64 R14, desc[UR12][R16.64] ;  /* 0x0000000c100e7981 */ /* 0x004ea8000c1e1b00 */
[----:B------:R-:W3:Y:S04]  /*1090*/  LDG.E.64 R10, desc[UR12][R16.64+0x8] ;  /* 0x0000080c100a7981 */ /* 0x000ee8000c1e1b00 */
[----:B-1----:R-:W4:Y:S04]  /*10a0*/  LDG.E.64 R12, desc[UR12][R16.64+0x10] ;  /* 0x0000100c100c7981 */ /* 0x002f28000c1e1b00 */
[----:B------:R0:W5:Y:S01]  /*10b0*/  LDG.E.64 R8, desc[UR12][R16.64+0x18] ;  /* 0x0000180c10087981 */ /* 0x000162000c1e1b00 */
[----:B------:R-:W-:Y:S01]  /*10c0*/  ISETP.GE.AND P0, PT, R36, R33, PT ;  /* 0x000000212400720c */ /* 0x000fe20003f06270 */
[----:B------:R-:W-:-:S02]  /*10d0*/  IMAD.MOV.U32 R18, RZ, RZ, RZ ;  /* 0x000000ffff127224 */ /* 0x000fc400078e00ff */
[----:B------:R-:W-:Y:S01]  /*10e0*/  VIADD R34, R32, 0x4 ;  /* 0x0000000420227836 */ /* 0x000fe20000000000 */
[----:B------:R-:W-:Y:S01]  /*10f0*/  FSEL R19, RZ, 1.875, P0 ;  /* 0x3ff00000ff137808 */ /* 0x000fe20000000000 */
[----:B0-----:R-:W-:-:S05]  /*1100*/  IMAD.MOV.U32 R16, RZ, RZ, RZ ;  /* 0x000000ffff107224 */ /* 0x001fca00078e00ff */
[----:B--2---:R-:W-:Y:S01]  /*1110*/  DMUL R18, R14, R18 ;  /* 0x000000120e127228 */ /* 0x004fe20000000000 */
[----:B------:R-:W-:-:S05]  /*1120*/  VIADD R14, R36, 0x1 ;  /* 0x00000001240e7836 */ /* 0x000fca0000000000 */
[----:B------:R-:W-:Y:S01]  /*1130*/  ISETP.GE.AND P0, PT, R14, R33, PT ;  /* 0x000000210e00720c */ /* 0x000fe20003f06270 */
[----:B------:R-:W-:Y:S01]  /*1140*/  IMAD.MOV.U32 R14, RZ, RZ, RZ ;  /* 0x000000ffff0e7224 */ /* 0x000fe200078e00ff */
[----:B------:R-:W-:Y:S02]  /*1150*/  STS.64 [R35+-0x10], R18 ;  /* 0xfffff01223007388 */ /* 0x000fe40000000a00 */
[----:B------:R-:W-:-:S06]  /*1160*/  FSEL R15, RZ, 1.875, P0 ;  /* 0x3ff00000ff0f7808 */ /* 0x000fcc0000000000 */
[----:B---3--:R-:W-:Y:S01]  /*1170*/  DMUL R14, R10, R14 ;  /* 0x0000000e0a0e7228 */ /* 0x008fe20000000000 */
[----:B------:R-:W-:Y:S01]  /*1180*/  VIADD R10, R36, 0x2 ;  /* 0x00000002240a7836 */ /* 0x000fe20000000000 */
[----:B------:R-:W-:-:S04]  /*1190*/  IADD3 R11, P4, PT, R34, UR8, RZ ;  /* 0x00000008220b7c10 */ /* 0x000fc8000ff9e0ff */
[----:B------:R-:W-:Y:S01]  /*11a0*/  ISETP.GE.AND P0, PT, R10, R33, PT ;  /* 0x000000210a00720c */ /* 0x000fe20003f06270 */
[----:B------:R0:W-:Y:S01]  /*11b0*/  STS.64 [R35+-0x8], R14 ;  /* 0xfffff80e23007388 */ /* 0x0001e20000000a00 */
[----:B------:R-:W-:Y:S02]  /*11c0*/  LEA.HI.X.SX32 R34, R34, RZ, 0x1, P4 ;  /* 0x000000ff22227211 */ /* 0x000fe400020f0eff */
[C---:B------:R-:W-:Y:S02]  /*11d0*/  LEA R10, P4, R11.reuse, UR6, 0x3 ;  /* 0x000000060b0a7c11 */ /* 0x040fe4000f8818ff */
[----:B------:R-:W-:Y:S02]  /*11e0*/  FSEL R17, RZ, 1.875, P0 ;  /* 0x3ff00000ff117808 */ /* 0x000fe40000000000 */
[----:B------:R-:W-:-:S04]  /*11f0*/  LEA.HI.X R11, R11, UR7, R34, 0x3, P4 ;  /* 0x000000070b0b7c11 */ /* 0x000fc8000a0f1c22 */
[----:B----4-:R-:W-:Y:S01]  /*1200*/  DMUL R16, R12, R16 ;  /* 0x000000100c107228 */ /* 0x010fe20000000000 */
[----:B0-----:R-:W2:Y:S01]  /*1210*/  LDG.E.64 R14, desc[UR12][R10.64] ;  /* 0x0000000c0a0e7981 */ /* 0x001ea2000c1e1b00 */
[----:B------:R-:W-:-:S05]  /*1220*/  VIADD R12, R36, 0x3 ;  /* 0x00000003240c7836 */ /* 0x000fca0000000000 */
[-C--:B------:R-:W-:Y:S02]  /*1230*/  ISETP.GE.AND P0, PT, R12, R33.reuse, PT ;  /* 0x000000210c00720c */ /* 0x080fe40003f06270 */
[----:B------:R-:W3:Y:S01]  /*1240*/  LDG.E.64 R12, desc[UR12][R10.64+0x8] ;  /* 0x0000080c0a0c7981 */ /* 0x000ee2000c1e1b00 */
[----:B------:R-:W-:Y:S01]  /*1250*/  IMAD.MOV.U32 R18, RZ, RZ, RZ ;  /* 0x000000ffff127224 */ /* 0x000fe200078e00ff */
[----:B------:R-:W-:Y:S01]  /*1260*/  FSEL R19, RZ, 1.875, P0 ;  /* 0x3ff00000ff137808 */ /* 0x000fe20000000000 */
[----:B------:R-:W-:Y:S01]  /*1270*/  VIADD R34, R36, 0x4 ;  /* 0x0000000424227836 */ /* 0x000fe20000000000 */
[----:B------:R0:W-:Y:S04]  /*1280*/  STS.64 [R35], R16 ;  /* 0x0000001023007388 */ /* 0x0001e80000000a00 */
[----:B-----5:R-:W-:Y:S01]  /*1290*/  DMUL R18, R8, R18 ;  /* 0x0000001208127228 */ /* 0x020fe20000000000 */
[----:B------:R-:W4:Y:S04]  /*12a0*/  LDG.E.64 R8, desc[UR12][R10.64+0x10] ;  /* 0x0000100c0a087981 */ /* 0x000f28000c1e1b00 */
[----:B------:R-:W5:Y:S01]  /*12b0*/  LDG.E.64 R10, desc[UR12][R10.64+0x18] ;  /* 0x0000180c0a0a7981 */ /* 0x000f62000c1e1b00 */
[----:B------:R-:W-:Y:S01]  /*12c0*/  ISETP.GE.AND P0, PT, R34, R33, PT ;  /* 0x000000212200720c */ /* 0x000fe20003f06270 */
[----:B------:R-:W-:-:S02]  /*12d0*/  VIADD R34, R36, 0x5 ;  /* 0x0000000524227836 */ /* 0x000fc40000000000 */
[----:B0-----:R-:W-:Y:S01]  /*12e0*/  IMAD.MOV.U32 R16, RZ, RZ, RZ ;  /* 0x000000ffff107224 */ /* 0x001fe200078e00ff */
[----:B------:R-:W-:Y:S01]  /*12f0*/  FSEL R17, RZ, 1.875, P0 ;  /* 0x3ff00000ff117808 */ /* 0x000fe20000000000 */
[----:B------:R-:W-:Y:S01]  /*1300*/  STS.64 [R35+0x8], R18 ;  /* 0x0000081223007388 */ /* 0x000fe20000000a00 */
[----:B------:R-:W-:Y:S01]  /*1310*/  ISETP.GE.AND P0, PT, R34, R33, PT ;  /* 0x000000212200720c */ /* 0x000fe20003f06270 */
[----:B------:R-:W-:-:S03]  /*1320*/  VIADD R32, R32, 0x8 ;  /* 0x0000000820207836 */ /* 0x000fc60000000000 */
[----:B--2---:R-:W-:Y:S01]  /*1330*/  DMUL R16, R14, R16 ;  /* 0x000000100e107228 */ /* 0x004fe20000000000 */
[----:B------:R-:W-:Y:S01]  /*1340*/  FSEL R15, RZ, 1.875, P0 ;  /* 0x3ff00000ff0f7808 */ /* 0x000fe20000000000 */
[----:B------:R-:W-:-:S05]  /*1350*/  IMAD.MOV.U32 R14, RZ, RZ, RZ ;  /* 0x000000ffff0e7224 */ /* 0x000fca00078e00ff */
[----:B------:R-:W-:Y:S01]  /*1360*/  STS.64 [R35+0x10], R16 ;  /* 0x0000101023007388 */ /* 0x000fe20000000a00 */
[----:B---3--:R-:W-:Y:S01]  /*1370*/  DMUL R14, R12, R14 ;  /* 0x0000000e0c0e7228 */ /* 0x008fe20000000000 */
[----:B------:R-:W-:-:S05]  /*1380*/  VIADD R12, R36, 0x6 ;  /* 0x00000006240c7836 */ /* 0x000fca0000000000 */
[-C--:B------:R-:W-:Y:S01]  /*1390*/  ISETP.GE.AND P0, PT, R12, R33.reuse, PT ;  /* 0x000000210c00720c */ /* 0x080fe20003f06270 */
[C---:B------:R-:W-:Y:S01]  /*13a0*/  VIADD R12, R36.reuse, 0x7 ;  /* 0x00000007240c7836 */ /* 0x040fe20000000000 */
[----:B------:R-:W-:Y:S01]  /*13b0*/  STS.64 [R35+0x18], R14 ;  /* 0x0000180e23007388 */ /* 0x000fe20000000a00 */
[----:B------:R-:W-:Y:S01]  /*13c0*/  VIADD R36, R36, 0x8 ;  /* 0x0000000824247836 */ /* 0x000fe20000000000 */
[----:B------:R-:W-:Y:S02]  /*13d0*/  FSEL R13, RZ, 1.875, P0 ;  /* 0x3ff00000ff0d7808 */ /* 0x000fe40000000000 */
[----:B------:R-:W-:Y:S01]  /*13e0*/  ISETP.GE.AND P0, PT, R12, R33, PT ;  /* 0x000000210c00720c */ /* 0x000fe20003f06270 */
[----:B------:R-:W-:-:S06]  /*13f0*/  IMAD.MOV.U32 R12, RZ, RZ, RZ ;  /* 0x000000ffff0c7224 */ /* 0x000fcc00078e00ff */
[----:B----4-:R-:W-:Y:S01]  /*1400*/  DMUL R12, R8, R12 ;  /* 0x0000000c080c7228 */ /* 0x010fe20000000000 */
[----:B------:R-:W-:Y:S01]  /*1410*/  FSEL R9, RZ, 1.875, P0 ;  /* 0x3ff00000ff097808 */ /* 0x000fe20000000000 */
[----:B------:R-:W-:Y:S01]  /*1420*/  IMAD.MOV.U32 R8, RZ, RZ, RZ ;  /* 0x000000ffff087224 */ /* 0x000fe200078e00ff */
[----:B------:R-:W-:-:S04]  /*1430*/  PLOP3.LUT P0, PT, PT, PT, PT, 0x8, 0x80 ;  /* 0x000000000080781c */ /* 0x000fc80003f0e170 */
[----:B------:R-:W-:Y:S01]  /*1440*/  STS.64 [R35+0x20], R12 ;  /* 0x0000200c23007388 */ /* 0x000fe20000000a00 */
[----:B-----5:R-:W-:-:S07]  /*1450*/  DMUL R10, R10, R8 ;  /* 0x000000080a0a7228 */ /* 0x020fce0000000000 */
[----:B------:R0:W-:Y:S02]  /*1460*/  STS.64 [R35+0x28], R10 ;  /* 0x0000280a23007388 */ /* 0x0001e40000000a00 */
[----:B0-----:R-:W-:-:S07]  /*1470*/  VIADD R35, R35, 0x40 ;  /* 0x0000004023237836 */ /* 0x001fce0000000000 */
.L_x_9:
[----:B------:R-:W-:Y:S05]  /*1480*/  BSYNC.RECONVERGENT B1 ;  /* 0x0000000000017941 */ /* 0x000fea0003800200 */
.L_x_8:
[----:B------:R-:W-:-:S13]  /*1490*/  ISETP.LT.OR P0, PT, R36, R24, P0 ;  /* 0x000000182400720c */ /* 0x000fda0000701670 */
[----:B------:R-:W-:Y:S05]  /*14a0*/  @!P0 BRA `(.L_x_4) ;  /* 0x00000000007c8947 */ /* 0x000fea0003800000 */
[----:B------:R-:W0:Y:S01]  /*14b0*/  LDCU.64 UR6, c[0x0][0x380] ;  /* 0x00007000ff0677ac */ /* 0x000e220008000a00 */
[----:B------:R-:W-:-:S04]  /*14c0*/  IADD3 R8, P0, PT, R32, UR8, RZ ;  /* 0x0000000820087c10 */ /* 0x000fc8000ff1e0ff */
[----:B------:R-:W-:Y:S02]  /*14d0*/  LEA.HI.X.SX32 R9, R32, RZ, 0x1, P0 ;  /* 0x000000ff20097211 */ /* 0x000fe400000f0eff */
[----:B0-----:R-:W-:-:S04]  /*14e0*/  LEA R18, P0, R8, UR6, 0x3 ;  /* 0x0000000608127c11 */ /* 0x001fc8000f8018ff */
[----:B------:R-:W-:-:S05]  /*14f0*/  LEA.HI.X R19, R8, UR7, R9, 0x3, P0 ;  /* 0x0000000708137c11 */ /* 0x000fca00080f1c09 */
[----:B--2---:R-:W2:Y:S04]  /*1500*/  LDG.E.64 R14, desc[UR12][R18.64] ;  /* 0x0000000c120e7981 */ /* 0x004ea8000c1e1b00 */
[----:B-1----:R-:W3:Y:S04]  /*1510*/  LDG.E.64 R12, desc[UR12][R18.64+0x8] ;  /* 0x0000080c120c7981 */ /* 0x002ee8000c1e1b00 */
[----:B------:R-:W4:Y:S04]  /*1520*/  LDG.E.64 R10, desc[UR12][R18.64+0x10] ;  /* 0x0000100c120a7981 */ /* 0x000f28000c1e1b00 */
[----:B------:R0:W5:Y:S01]  /*1530*/  LDG.E.64 R8, desc[UR12][R18.64+0x18] ;  /* 0x0000180c12087981 */ /* 0x000162000c1e1b00 */
[C---:B------:R-:W-:Y:S01]  /*1540*/  VIADD R16, R36.reuse, 0x1 ;  /* 0x0000000124107836 */ /* 0x040fe20000000000 */
[C---:B------:R-:W-:Y:S01]  /*1550*/  ISETP.GE.AND P0, PT, R36.reuse, R33, PT ;  /* 0x000000212400720c */ /* 0x040fe20003f06270 */
[----:B------:R-:W-:-:S03]  /*1560*/  VIADD R32, R36, 0x3 ;  /* 0x0000000324207836 */ /* 0x000fc60000000000 */
[-C--:B------:R-:W-:Y:S01]  /*1570*/  ISETP.GE.AND P4, PT, R16, R33.reuse, PT ;  /* 0x000000211000720c */ /* 0x080fe20003f86270 */
[----:B------:R-:W-:Y:S01]  /*1580*/  VIADD R16, R36, 0x2 ;  /* 0x0000000224107836 */ /* 0x000fe20000000000 */
[----:B------:R-:W-:Y:S02]  /*1590*/  FSEL R17, RZ, 1.875, P0 ;  /* 0x3ff00000ff117808 */ /* 0x000fe40000000000 */
[-C--:B------:R-:W-:Y:S01]  /*15a0*/  ISETP.GE.AND P5, PT, R32, R33.reuse, PT ;  /* 0x000000212000720c */ /* 0x080fe20003fa6270 */
[----:B0-----:R-:W-:Y:S01]  /*15b0*/  IMAD.MOV.U32 R18, RZ, RZ, RZ ;  /* 0x000000ffff127224 */ /* 0x001fe200078e00ff */
[----:B------:R-:W-:Y:S01]  /*15c0*/  ISETP.GE.AND P0, PT, R16, R33, PT ;  /* 0x000000211000720c */ /* 0x000fe20003f06270 */
[----:B------:R-:W-:Y:S01]  /*15d0*/  IMAD.MOV.U32 R16, RZ, RZ, RZ ;  /* 0x000000ffff107224 */ /* 0x000fe200078e00ff */
[----:B------:R-:W-:-:S05]  /*15e0*/  FSEL R19, RZ, 1.875, P4 ;  /* 0x3ff00000ff137808 */ /* 0x000fca0002000000 */
[----:B--2---:R-:W-:Y:S01]  /*15f0*/  DMUL R32, R14, R16 ;  /* 0x000000100e207228 */ /* 0x004fe20000000000 */
[----:B------:R-:W-:Y:S01]  /*1600*/  FSEL R17, RZ, 1.875, P0 ;  /* 0x3ff00000ff117808 */ /* 0x000fe20000000000 */
[----:B------:R-:W-:Y:S01]  /*1610*/  IMAD.MOV.U32 R14, RZ, RZ, RZ ;  /* 0x000000ffff0e7224 */ /* 0x000fe200078e00ff */
[----:B------:R-:W-:Y:S01]  /*1620*/  FSEL R15, RZ, 1.875, P5 ;  /* 0x3ff00000ff0f7808 */ /* 0x000fe20002800000 */
[----:B---3--:R-:W-:-:S03]  /*1630*/  DMUL R12, R12, R18 ;  /* 0x000000120c0c7228 */ /* 0x008fc60000000000 */
[----:B------:R0:W-:Y:S01]  /*1640*/  STS.64 [R35+-0x10], R32 ;  /* 0xfffff02023007388 */ /* 0x0001e20000000a00 */
[----:B----4-:R-:W-:Y:S02]  /*1650*/  DMUL R10, R10, R16 ;  /* 0x000000100a0a7228 */ /* 0x010fe40000000000 */
[----:B-----5:R-:W-:Y:S01]  /*1660*/  DMUL R8, R8, R14 ;  /* 0x0000000e08087228 */ /* 0x020fe20000000000 */
[----:B------:R0:W-:Y:S04]  /*1670*/  STS.64 [R35+-0x8], R12 ;  /* 0xfffff80c23007388 */ /* 0x0001e80000000a00 */
[----:B------:R0:W-:Y:S04]  /*1680*/  STS.64 [R35], R10 ;  /* 0x0000000a23007388 */ /* 0x0001e80000000a00 */
[----:B------:R0:W-:Y:S02]  /*1690*/  STS.64 [R35+0x8], R8 ;  /* 0x0000080823007388 */ /* 0x0001e40000000a00 */
.L_x_4:
[----:B------:R-:W-:Y:S05]  /*16a0*/  BSYNC.RECONVERGENT B0 ;  /* 0x0000000000007941 */ /* 0x000fea0003800200 */
.L_x_3:
[----:B------:R-:W3:Y:S01]  /*16b0*/  LDCU UR6, c[0x0][0x398] ;  /* 0x00007300ff0677ac */ /* 0x000ee20008000800 */
[----:B------:R-:W-:Y:S01]  /*16c0*/  BSSY.RECONVERGENT B0, `(.L_x_10) ;  /* 0x0000017000007945 */ /* 0x000fe20003800200 */
[----:B0-----:R-:W-:-:S03]  /*16d0*/  IMAD.MOV.U32 R35, RZ, RZ, R25 ;  /* 0x000000ffff237224 */ /* 0x001fc600078e0019 */
[----:B------:R-:W-:Y:S05]  /*16e0*/  @!P2 BRA `(.L_x_11) ;  /* 0x000000000050a947 */ /* 0x000fea0003800000 */
[----:B------:R-:W0:Y:S01]  /*16f0*/  LDCU UR5, c[0x0][0x398] ;  /* 0x00007300ff0577ac */ /* 0x000e220008000800 */
[----:B------:R-:W4:Y:S01]  /*1700*/  LDC.64 R8, c[0x0][0x388] ;  /* 0x0000e200ff087b82 */ /* 0x000f220000000a00 */
[----:B0-----:R-:W-:-:S04]  /*1710*/  IMAD.U32 R10, RZ, RZ, UR5 ;  /* 0x00000005ff0a7e24 */ /* 0x001fc8000f8e00ff */
[----:B------:R-:W-:-:S04]  /*1720*/  IMAD R11, R10, UR4, R25 ;  /* 0x000000040a0b7c24 */ /* 0x000fc8000f8e0219 */
[----:B----4-:R-:W-:-:S05]  /*1730*/  IMAD.WIDE R8, R11, 0x8, R8 ;  /* 0x000000080b087825 */ /* 0x010fca00078e0208 */
[----:B------:R-:W4:Y:S01]  /*1740*/  LDG.E.64 R10, desc[UR12][R8.64] ;  /* 0x0000000c080a7981 */ /* 0x000f22000c1e1b00 */
[----:B------:R-:W-:Y:S01]  /*1750*/  ISETP.NE.AND P0, PT, R20, 0x1, PT ;  /* 0x000000011400780c */ /* 0x000fe20003f05270 */
[----:B------:R-:W-:Y:S01]  /*1760*/  VIADD R35, R25, 0x1 ;  /* 0x0000000119237836 */ /* 0x000fe20000000000 */
[----:B----4-:R-:W-:-:S07]  /*1770*/  DMUL R10, R30, R10 ;  /* 0x0000000a1e0a7228 */ /* 0x010fce0000000000 */
[----:B------:R0:W-:Y:S04]  /*1780*/  STS.64 [R3], R10 ;  /* 0x0000000a03007388 */ /* 0x0001e80000000a00 */
[----:B------:R-:W-:Y:S05]  /*1790*/  @!P0 BRA `(.L_x_11) ;  /* 0x0000000000248947 */ /* 0x000fea0003800000 */
[----:B------:R-:W-:Y:S01]  /*17a0*/  ISETP.NE.AND P0, PT, R20, 0x2, PT ;  /* 0x000000021400780c */ /* 0x000fe20003f05270 */
[----:B0-----:R-:W4:-:S12]  /*17b0*/  LDG.E.64 R10, desc[UR12][R8.64+0x8] ;  /* 0x0000080c080a7981 */ /* 0x001f18000c1e1b00 */
[----:B-12---:R-:W2:Y:S01]  /*17c0*/  @P0 LDG.E.64 R12, desc[UR12][R8.64+0x10] ;  /* 0x0000100c080c0981 */ /* 0x006ea2000c1e1b00 */
[----:B------:R-:W-:Y:S02]  /*17d0*/  IMAD.MOV.U32 R35, RZ, RZ, R0 ;  /* 0x000000ffff237224 */ /* 0x000fe400078e0000 */
[----:B------:R-:W-:Y:S01]  /*17e0*/  @P0 VIADD R35, R25, 0x3 ;  /* 0x0000000319230836 */ /* 0x000fe20000000000 */
[----:B----4-:R-:W-:-:S07]  /*17f0*/  DMUL R10, R28, R10 ;  /* 0x0000000a1c0a7228 */ /* 0x010fce0000000000 */
[----:B------:R4:W-:Y:S01]  /*1800*/  STS.64 [R3+0x8], R10 ;  /* 0x0000080a03007388 */ /* 0x0009e20000000a00 */
[----:B--2---:R-:W-:-:S07]  /*1810*/  @P0 DMUL R12, R26, R12 ;  /* 0x0000000c1a0c0228 */ /* 0x004fce0000000000 */
[----:B------:R4:W-:Y:S04]  /*1820*/  @P0 STS.64 [R3+0x10], R12 ;  /* 0x0000100c03000388 */ /* 0x0009e80000000a00 */
.L_x_11:
[----:B---3--:R-:W-:Y:S05]  /*1830*/  BSYNC.RECONVERGENT B0 ;  /* 0x0000000000007941 */ /* 0x008fea0003800200 */
.L_x_10:
[----:B------:R-:W-:Y:S04]  /*1840*/  BSSY.RECONVERGENT B0, `(.L_x_0) ;  /* 0x00000eb000007945 */ /* 0x000fe80003800200 */
[----:B------:R-:W-:Y:S05]  /*1850*/  @!P3 BRA `(.L_x_12) ;  /* 0x0000000c00a4b947 */ /* 0x000fea0003800000 */
[----:B------:R-:W-:Y:S01]  /*1860*/  IMAD.IADD R8, R24, 0x1, -R35 ;  /* 0x0000000118087824 */ /* 0x000fe200078e0a23 */
[----:B------:R-:W-:Y:S01]  /*1870*/  BSSY.RECONVERGENT B1, `(.L_x_13) ;  /* 0x0000080000017945 */ /* 0x000fe20003800200 */
[----:B------:R-:W-:-:S03]  /*1880*/  PLOP3.LUT P0, PT, PT, PT, PT, 0x80, 0x8 ;  /* 0x000000000008781c */ /* 0x000fc60003f0f070 */
[----:B------:R-:W-:-:S13]  /*1890*/  ISETP.GT.AND P2, PT, R8, 0xc, PT ;  /* 0x0000000c0800780c */ /* 0x000fda0003f44270 */
[----:B------:R-:W-:Y:S05]  /*18a0*/  @!P2 BRA `(.L_x_14) ;  /* 0x0000000400f0a947 */ /* 0x000fea0003800000 */
[----:B------:R-:W-:Y:S01]  /*18b0*/  PLOP3.LUT P0, PT, PT, PT, PT, 0x8, 0x80 ;  /* 0x000000000080781c */ /* 0x000fe20003f0e170 */
[----:B------:R-:W-:-:S12]  /*18c0*/  VIADD R34, R24, 0xfffffff4 ;  /* 0xfffffff418227836 */ /* 0x000fd80000000000 */
.L_x_15:
[----:B------:R-:W3:Y:S01]  /*18d0*/  LDC.64 R8, c[0x0][0x388] ;  /* 0x0000e200ff087b82 */ /* 0x000ee20000000a00 */
[----:B------:R-:W-:-:S04]  /*18e0*/  IMAD.U32 R36, RZ, RZ, UR6 ;  /* 0x00000006ff247e24 */ /* 0x000fc8000f8e00ff */
[----:B------:R-:W-:-:S04]  /*18f0*/  IMAD R33, R36, UR4, R35 ;  /* 0x0000000424217c24 */ /* 0x000fc8000f8e0223 */
[----:B---3--:R-:W-:-:S05]  /*1900*/  IMAD.WIDE R32, R33, 0x8, R8 ;  /* 0x0000000821207825 */ /* 0x008fca00078e0208 */
[----:B0---4-:R-:W3:Y:S04]  /*1910*/  LDG.E.64 R10, desc[UR12][R32.64] ;  /* 0x0000000c200a7981 */ /* 0x011ee8000c1e1b00 */
[----:B------:R-:W4:Y:S04]  /*1920*/  LDG.E.64 R16, desc[UR12][R32.64+0x8] ;  /* 0x0000080c20107981 */ /* 0x000f28000c1e1b00 */
[----:B-12---:R-:W2:Y:S04]  /*1930*/  LDG.E.64 R12, desc[UR12][R32.64+0x10] ;  /* 0x0000100c200c7981 */ /* 0x006ea8000c1e1b00 */
[----:B------:R0:W5:Y:S01]  /*1940*/  LDG.E.64 R14, desc[UR12][R32.64+0x18] ;  /* 0x0000180c200e7981 */ /* 0x000162000c1e1b00 */
[C---:B------:R-:W-:Y:S01]  /*1950*/  ISETP.GE.AND P2, PT, R35.reuse, UR6, PT ;  /* 0x0000000623007c0c */ /* 0x040fe2000bf46270 */
[----:B------:R-:W-:Y:S01]  /*1960*/  IMAD.MOV.U32 R18, RZ, RZ, RZ ;  /* 0x000000ffff127224 */ /* 0x000fe200078e00ff */
[----:B------:R-:W-:-:S02]  /*1970*/  LEA R37, R35, UR14, 0x3 ;  /* 0x0000000e23257c11 */ /* 0x000fc4000f8e18ff */
[----:B------:R-:W-:-:S06]  /*1980*/  FSEL R19, RZ, 1.875, P2 ;  /* 0x3ff00000ff137808 */ /* 0x000fcc0001000000 */
[----:B---3--:R-:W-:Y:S01]  /*1990*/  DMUL R18, R10, R18 ;  /* 0x000000120a127228 */ /* 0x008fe20000000000 */
[----:B------:R-:W-:-:S05]  /*19a0*/  VIADD R10, R35, 0x1 ;  /* 0x00000001230a7836 */ /* 0x000fca0000000000 */
[----:B------:R-:W-:Y:S01]  /*19b0*/  ISETP.GE.AND P2, PT, R10, UR6, PT ;  /* 0x000000060a007c0c */ /* 0x000fe2000bf46270 */
[----:B------:R-:W-:Y:S01]  /*19c0*/  IMAD.MOV.U32 R10, RZ, RZ, RZ ;  /* 0x000000ffff0a7224 */ /* 0x000fe200078e00ff */
[----:B------:R-:W-:Y:S02]  /*19d0*/  STS.64 [R37], R18 ;  /* 0x0000001225007388 */ /* 0x000fe40000000a00 */
[----:B------:R-:W-:-:S06]  /*19e0*/  FSEL R11, RZ, 1.875, P2 ;  /* 0x3ff00000ff0b7808 */ /* 0x000fcc0001000000 */
[----:B----4-:R-:W-:Y:S01]  /*19f0*/  DMUL R10, R16, R10 ;  /* 0x0000000a100a7228 */ /* 0x010fe20000000000 */
[----:B------:R-:W-:-:S06]  /*1a00*/  VIADD R16, R35, 0x2 ;  /* 0x0000000223107836 */ /* 0x000fcc0000000000 */
[----:B------:R1:W-:Y:S01]  /*1a10*/  STS.64 [R37+0x8], R10 ;  /* 0x0000080a25007388 */ /* 0x0003e20000000a00 */
[----:B------:R-:W-:Y:S01]  /*1a20*/  ISETP.GE.AND P2, PT, R16, UR6, PT ;  /* 0x0000000610007c0c */ /* 0x000fe2000bf46270 */
[----:B------:R-:W-:-:S03]  /*1a30*/  IMAD.MOV.U32 R16, RZ, RZ, RZ ;  /* 0x000000ffff107224 */ /* 0x000fc600078e00ff */
[----:B------:R-:W-:-:S06]  /*1a40*/  FSEL R17, RZ, 1.875, P2 ;  /* 0x3ff00000ff117808 */ /* 0x000fcc0001000000 */
[----:B--2---:R-:W-:Y:S01]  /*1a50*/  DMUL R16, R12, R16 ;  /* 0x000000100c107228 */ /* 0x004fe20000000000 */
[C---:B-1----:R-:W-:Y:S02]  /*1a60*/  VIADD R11, R35.reuse, 0x4 ;  /* 0x00000004230b7836 */ /* 0x042fe40000000000 */
[----:B------:R-:W-:Y:S02]  /*1a70*/  VIADD R12, R35, 0x3 ;  /* 0x00000003230c7836 */ /* 0x000fe40000000000 */
[----:B0-----:R-:W-:Y:S02]  /*1a80*/  IMAD R33, R36, UR4, R11 ;  /* 0x0000000424217c24 */ /* 0x001fe4000f8e020b */
[----:B------:R0:W-:Y:S01]  /*1a90*/  STS.64 [R37+0x10], R16 ;  /* 0x0000101025007388 */ /* 0x0001e20000000a00 */
[----:B------:R-:W-:Y:S01]  /*1aa0*/  ISETP.GE.AND P2, PT, R12, UR6, PT ;  /* 0x000000060c007c0c */ /* 0x000fe2000bf46270 */
[----:B------:R-:W-:-:S05]  /*1ab0*/  IMAD.WIDE R32, R33, 0x8, R8 ;  /* 0x0000000821207825 */ /* 0x000fca00078e0208 */
[----:B------:R-:W2:Y:S01]  /*1ac0*/  LDG.E.64 R18, desc[UR12][R32.64] ;  /* 0x0000000c20127981 */ /* 0x000ea2000c1e1b00 */
[----:B------:R-:W-:Y:S01]  /*1ad0*/  FSEL R13, RZ, 1.875, P2 ;  /* 0x3ff00000ff0d7808 */ /* 0x000fe20001000000 */
[----:B------:R-:W-:Y:S02]  /*1ae0*/  IMAD.MOV.U32 R12, RZ, RZ, RZ ;  /* 0x000000ffff0c7224 */ /* 0x000fe400078e00ff */
[----:B0-----:R-:W3:Y:S04]  /*1af0*/  LDG.E.64 R16, desc[UR12][R32.64+0x8] ;  /* 0x0000080c20107981 */ /* 0x001ee8000c1e1b00 */
[----:B-----5:R-:W-:Y:S01]  /*1b00*/  DMUL R12, R14, R12 ;  /* 0x0000000c0e0c7228 */ /* 0x020fe20000000000 */
[----:B------:R-:W4:Y:S06]  /*1b10*/  LDG.E.64 R14, desc[UR12][R32.64+0x10] ;  /* 0x0000100c200e7981 */ /* 0x000f2c000c1e1b00 */
[----:B------:R0:W-:Y:S04]  /*1b20*/  STS.64 [R37+0x18], R12 ;  /* 0x0000180c25007388 */ /* 0x0001e80000000a00 */
[----:B0-----:R3:W5:Y:S01]  /*1b30*/  LDG.E.64 R12, desc[UR12][R32.64+0x18] ;  /* 0x0000180c200c7981 */ /* 0x001762000c1e1b00 */
[----:B------:R-:W-:Y:S01]  /*1b40*/  ISETP.GE.AND P2, PT, R11, UR6, PT ;  /* 0x000000060b007c0c */ /* 0x000fe2000bf46270 */
[----:B------:R-:W-:-:S03]  /*1b50*/  IMAD.MOV.U32 R10, RZ, RZ, RZ ;  /* 0x000000ffff0a7224 */ /* 0x000fc600078e00ff */
[----:B------:R-:W-:-:S06]  /*1b60*/  FSEL R11, RZ, 1.875, P2 ;  /* 0x3ff00000ff0b7808 */ /* 0x000fcc0001000000 */
[----:B--2---:R-:W-:Y:S01]  /*1b70*/  DMUL R18, R18, R10 ;  /* 0x0000000a12127228 */ /* 0x004fe20000000000 */
[----:B------:R-:W-:-:S05]  /*1b80*/  VIADD R10, R35, 0x5 ;  /* 0x00000005230a7836 */ /* 0x000fca0000000000 */
[----:B------:R-:W-:Y:S01]  /*1b90*/  ISETP.GE.AND P2, PT, R10, UR6, PT ;  /* 0x000000060a007c0c */ /* 0x000fe2000bf46270 */
[----:B------:R-:W-:-:S03]  /*1ba0*/  IMAD.MOV.U32 R10, RZ, RZ, RZ ;  /* 0x000000ffff0a7224 */ /* 0x000fc600078e00ff */
[----:B------:R-:W-:-:S06]  /*1bb0*/  FSEL R11, RZ, 1.875, P2 ;  /* 0x3ff00000ff0b7808 */ /* 0x000fcc0001000000 */
[----:B---3--:R-:W-:Y:S01]  /*1bc0*/  DMUL R32, R16, R10 ;  /* 0x0000000a10207228 */ /* 0x008fe20000000000 */
[C---:B------:R-:W-:Y:S02]  /*1bd0*/  VIADD R10, R35.reuse, 0x6 ;  /* 0x00000006230a7836 */ /* 0x040fe40000000000 */
[----:B------:R-:W-:Y:S01]  /*1be0*/  VIADD R11, R35, 0x8 ;  /* 0x00000008230b7836 */ /* 0x000fe20000000000 */
[----:B------:R0:W-:Y:S02]  /*1bf0*/  STS.64 [R37+0x20], R18 ;  /* 0x0000201225007388 */ /* 0x0001e40000000a00 */
[----:B------:R-:W-:Y:S01]  /*1c00*/  ISETP.GE.AND P2, PT, R10, UR6, PT ;  /* 0x000000060a007c0c */ /* 0x000fe2000bf46270 */
[----:B------:R-:W-:-:S03]  /*1c10*/  IMAD.MOV.U32 R16, RZ, RZ, RZ ;  /* 0x000000ffff107224 */ /* 0x000fc600078e00ff */
[----:B------:R-:W-:Y:S01]  /*1c20*/  FSEL R17, RZ, 1.875, P2 ;  /* 0x3ff00000ff117808 */ /* 0x000fe20001000000 */
[----:B0-----:R-:W-:-:S04]  /*1c30*/  IMAD R19, R36, UR4, R11 ;  /* 0x0000000424137c24 */ /* 0x001fc8000f8e020b */
[----:B------:R-:W-:Y:S01]  /*1c40*/  IMAD.WIDE R18, R19, 0x8, R8 ;  /* 0x0000000813127825 */ /* 0x000fe200078e0208 */
[----:B----4-:R-:W-:-:S04]  /*1c50*/  DMUL R14, R14, R16 ;  /* 0x000000100e0e7228 */ /* 0x010fc80000000000 */
[----:B------:R-:W2:Y:S01]  /*1c60*/  LDG.E.64 R16, desc[UR12][R18.64] ;  /* 0x0000000c12107981 */ /* 0x000ea2000c1e1b00 */
[----:B------:R-:W-:-:S03]  /*1c70*/  VIADD R10, R35, 0x7 ;  /* 0x00000007230a7836 */ /* 0x000fc60000000000 */
[----:B------:R0:W-:Y:S02]  /*1c80*/  STS.64 [R37+0x30], R14 ;  /* 0x0000300e25007388 */ /* 0x0001e40000000a00 */
[----:B------:R-:W-:Y:S02]  /*1c90*/  ISETP.GE.AND P2, PT, R10, UR6, PT ;  /* 0x000000060a007c0c */ /* 0x000fe4000bf46270 */
[----:B------:R1:W-:Y:S04]  /*1ca0*/  STS.64 [R37+0x28], R32 ;  /* 0x0000282025007388 */ /* 0x0003e80000000a00 */
[----:B0-----:R-:W3:Y:S01]  /*1cb0*/  LDG.E.64 R14, desc[UR12][R18.64+0x8] ;  /* 0x0000080c120e7981 */ /* 0x001ee2000c1e1b00 */
[----:B-1----:R-:W-:Y:S01]  /*1cc0*/  FSEL R33, RZ, 1.875, P2 ;  /* 0x3ff00000ff217808 */ /* 0x002fe20001000000 */
[----:B------:R-:W-:-:S06]  /*1cd0*/  IMAD.MOV.U32 R32, RZ, RZ, RZ ;  /* 0x000000ffff207224 */ /* 0x000fcc00078e00ff */
[----:B-----5:R-:W-:Y:S01]  /*1ce0*/  DMUL R32, R12, R32 ;  /* 0x000000200c207228 */ /* 0x020fe20000000000 */
[----:B------:R-:W4:Y:S01]  /*1cf0*/  LDG.E.64 R12, desc[UR12][R18.64+0x10] ;  /* 0x0000100c120c7981 */ /* 0x000f22000c1e1b00 */
[----:B------:R-:W-:Y:S01]  /*1d00*/  ISETP.GE.AND P2, PT, R11, UR6, PT ;  /* 0x000000060b007c0c */ /* 0x000fe2000bf46270 */
[----:B------:R-:W-:-:S03]  /*1d10*/  IMAD.MOV.U32 R10, RZ, RZ, RZ ;  /* 0x000000ffff0a7224 */ /* 0x000fc600078e00ff */
[----:B------:R-:W-:Y:S01]  /*1d20*/  FSEL R11, RZ, 1.875, P2 ;  /* 0x3ff00000ff0b7808 */ /* 0x000fe20001000000 */
[----:B------:R-:W5:Y:S04]  /*1d30*/  LDG.E.64 R18, desc[UR12][R18.64+0x18] ;  /* 0x0000180c12127981 */ /* 0x000f68000c1e1b00 */
[----:B------:R-:W-:Y:S01]  /*1d40*/  STS.64 [R37+0x38], R32 ;  /* 0x0000382025007388 */ /* 0x000fe20000000a00 */
[----:B--2---:R-:W-:Y:S01]  /*1d50*/  DMUL R16, R16, R10 ;  /* 0x0000000a10107228 */ /* 0x004fe20000000000 */
[C---:B------:R-:W-:Y:S02]  /*1d60*/  VIADD R10, R35.reuse, 0x9 ;  /* 0x00000009230a7836 */ /* 0x040fe40000000000 */
[----:B------:R-:W-:-:S03]  /*1d70*/  VIADD R11, R35, 0xc ;  /* 0x0000000c230b7836 */ /* 0x000fc60000000000 */
[----:B------:R-:W-:Y:S01]  /*1d80*/  ISETP.GE.AND P2, PT, R10, UR6, PT ;  /* 0x000000060a007c0c */ /* 0x000fe2000bf46270 */
[----:B------:R-:W-:Y:S01]  /*1d90*/  IMAD R36, R36, UR4, R11 ;  /* 0x0000000424247c24 */ /* 0x000fe2000f8e020b */
[----:B------:R0:W-:Y:S03]  /*1da0*/  STS.64 [R37+0x40], R16 ;  /* 0x0000401025007388 */ /* 0x0001e60000000a00 */
[----:B------:R-:W-:-:S04]  /*1db0*/  IMAD.WIDE R8, R36, 0x8, R8 ;  /* 0x0000000824087825 */ /* 0x000fc800078e0208 */
[----:B------:R-:W-:Y:S01]  /*1dc0*/  VIADD R10, R35, 0xa ;  /* 0x0000000a230a7836 */ /* 0x000fe20000000000 */
[----:B0-----:R-:W-:Y:S01]  /*1dd0*/  FSEL R17, RZ, 1.875, P2 ;  /* 0x3ff00000ff117808 */ /* 0x001fe20001000000 */
[----:B------:R-:W-:-:S03]  /*1de0*/  IMAD.MOV.U32 R16, RZ, RZ, RZ ;  /* 0x000000ffff107224 */ /* 0x000fc600078e00ff */
[----:B------:R-:W-:-:S03]  /*1df0*/  ISETP.GE.AND P2, PT, R10, UR6, PT ;  /* 0x000000060a007c0c */ /* 0x000fc6000bf46270 */
[----:B---3--:R-:W-:Y:S01]  /*1e00*/  DMUL R32, R14, R16 ;  /* 0x000000100e207228 */ /* 0x008fe20000000000 */
[----:B------:R-:W2:Y:S01]  /*1e10*/  LDG.E.64 R14, desc[UR12][R8.64] ;  /* 0x0000000c080e7981 */ /* 0x000ea2000c1e1b00 */
[----:B------:R-:W-:-:S06]  /*1e20*/  FSEL R17, RZ, 1.875, P2 ;  /* 0x3ff00000ff117808 */ /* 0x000fcc0001000000 */
[----:B----4-:R-:W-:Y:S01]  /*1e30*/  DMUL R12, R12, R16 ;  /* 0x000000100c0c7228 */ /* 0x010fe20000000000 */
[----:B------:R-:W3:Y:S06]  /*1e40*/  LDG.E.64 R16, desc[UR12][R8.64+0x8] ;  /* 0x0000080c08107981 */ /* 0x000eec000c1e1b00 */
[----:B------:R0:W-:Y:S04]  /*1e50*/  STS.64 [R37+0x50], R12 ;  /* 0x0000500c25007388 */ /* 0x0001e80000000a00 */
[----:B0-----:R-:W4:Y:S04]  /*1e60*/  LDG.E.64 R12, desc[UR12][R8.64+0x10] ;  /* 0x0000100c080c7981 */ /* 0x001f28000c1e1b00 */
[----:B------:R0:W-:Y:S04]  /*1e70*/  STS.64 [R37+0x48], R32 ;  /* 0x0000482025007388 */ /* 0x0001e80000000a00 */
[----:B0-----:R0:W4:Y:S01]  /*1e80*/  LDG.E.64 R32, desc[UR12][R8.64+0x18] ;  /* 0x0000180c08207981 */ /* 0x001122000c1e1b00 */
[----:B------:R-:W-:Y:S01]  /*1e90*/  VIADD R10, R35, 0xb ;  /* 0x0000000b230a7836 */ /* 0x000fe20000000000 */
[----:B------:R-:W-:-:S04]  /*1ea0*/  ISETP.GE.AND P3, PT, R11, UR6, PT ;  /* 0x000000060b007c0c */ /* 0x000fc8000bf66270 */
[----:B------:R-:W-:Y:S01]  /*1eb0*/  ISETP.GE.AND P2, PT, R10, UR6, PT ;  /* 0x000000060a007c0c */ /* 0x000fe2000bf46270 */
[----:B------:R-:W-:-:S03]  /*1ec0*/  IMAD.MOV.U32 R10, RZ, RZ, RZ ;  /* 0x000000ffff0a7224 */ /* 0x000fc600078e00ff */
[----:B------:R-:W-:-:S06]  /*1ed0*/  FSEL R11, RZ, 1.875, P2 ;  /* 0x3ff00000ff0b7808 */ /* 0x000fcc0001000000 */
[----:B-----5:R-:W-:Y:S01]  /*1ee0*/  DMUL R18, R18, R10 ;  /* 0x0000000a12127228 */ /* 0x020fe20000000000 */
[----:B------:R-:W-:Y:S01]  /*1ef0*/  FSEL R11, RZ, 1.875, P3 ;  /* 0x3ff00000ff0b7808 */ /* 0x000fe20001800000 */
[----:B0-----:R-:W-:-:S05]  /*1f00*/  VIADD R8, R35, 0xe ;  /* 0x0000000e23087836 */ /* 0x001fca0000000000 */
[----:B------:R-:W-:Y:S01]  /*1f10*/  ISETP.GE.AND P3, PT, R8, UR6, PT ;  /* 0x0000000608007c0c */ /* 0x000fe2000bf66270 */
[----:B------:R-:W-:Y:S01]  /*1f20*/  IMAD.MOV.U32 R8, RZ, RZ, RZ ;  /* 0x000000ffff087224 */ /* 0x000fe200078e00ff */
[----:B------:R0:W-:Y:S01]  /*1f30*/  STS.64 [R37+0x58], R18 ;  /* 0x0000581225007388 */ /* 0x0001e20000000a00 */
[----:B--2---:R-:W-:Y:S01]  /*1f40*/  DMUL R14, R14, R10 ;  /* 0x0000000a0e0e7228 */ /* 0x004fe20000000000 */
[----:B------:R-:W-:-:S05]  /*1f50*/  VIADD R10, R35, 0xd ;  /* 0x0000000d230a7836 */ /* 0x000fca0000000000 */
[----:B------:R-:W-:-:S04]  /*1f60*/  ISETP.GE.AND P2, PT, R10, UR6, PT ;  /* 0x000000060a007c0c */ /* 0x000fc8000bf46270 */
[----:B------:R-:W-:-:S06]  /*1f70*/  FSEL R9, RZ, 1.875, P2 ;  /* 0x3ff00000ff097808 */ /* 0x000fcc0001000000 */
[----:B---3--:R-:W-:Y:S01]  /*1f80*/  DMUL R16, R16, R8 ;  /* 0x0000000810107228 */ /* 0x008fe20000000000 */
[----:B------:R-:W-:-:S06]  /*1f90*/  FSEL R9, RZ, 1.875, P3 ;  /* 0x3ff00000ff097808 */ /* 0x000fcc0001800000 */
[----:B----4-:R-:W-:Y:S01]  /*1fa0*/  DMUL R12, R12, R8 ;  /* 0x000000080c0c7228 */ /* 0x010fe20000000000 */
[----:B------:R-:W-:-:S05]  /*1fb0*/  VIADD R8, R35, 0xf ;  /* 0x0000000f23087836 */ /* 0x000fca0000000000 */
[----:B------:R-:W-:Y:S01]  /*1fc0*/  ISETP.GE.AND P2, PT, R8, UR6, PT ;  /* 0x0000000608007c0c */ /* 0x000fe2000bf46270 */
[----:B------:R-:W-:-:S03]  /*1fd0*/  IMAD.MOV.U32 R8, RZ, RZ, RZ ;  /* 0x000000ffff087224 */ /* 0x000fc600078e00ff */
[----:B------:R-:W-:-:S06]  /*1fe0*/  FSEL R9, RZ, 1.875, P2 ;  /* 0x3ff00000ff097808 */ /* 0x000fcc0001000000 */
[----:B------:R-:W-:Y:S01]  /*1ff0*/  DMUL R32, R32, R8 ;  /* 0x0000000820207228 */ /* 0x000fe20000000000 */
[----:B------:R0:W-:Y:S01]  /*2000*/  STS.64 [R37+0x60], R14 ;  /* 0x0000600e25007388 */ /* 0x0001e20000000a00 */
[----:B------:R-:W-:-:S03]  /*2010*/  VIADD R35, R35, 0x10 ;  /* 0x0000001023237836 */ /* 0x000fc60000000000 */
[----:B------:R0:W-:Y:S04]  /*2020*/  STS.64 [R37+0x68], R16 ;  /* 0x0000681025007388 */ /* 0x0001e80000000a00 */
[----:B------:R0:W-:Y:S04]  /*2030*/  STS.64 [R37+0x70], R12 ;  /* 0x0000700c25007388 */ /* 0x0001e80000000a00 */
[----:B------:R0:W-:Y:S01]  /*2040*/  STS.64 [R37+0x78], R32 ;  /* 0x0000782025007388 */ /* 0x0001e20000000a00 */
[----:B------:R-:W-:-:S13]  /*2050*/  ISETP.GE.AND P2, PT, R35, R34, PT ;  /* 0x000000222300720c */ /* 0x000fda0003f46270 */
[----:B0-----:R-:W-:Y:S05]  /*2060*/  @!P2 BRA `(.L_x_15) ;  /* 0xfffffff80018a947 */ /* 0x001fea000383ffff */
.L_x_14:
[----:B------:R-:W-:Y:S05]  /*2070*/  BSYNC.RECONVERGENT B1 ;  /* 0x0000000000017941 */ /* 0x000fea0003800200 */
.L_x_13:
[----:B------:R-:W-:Y:S01]  /*2080*/  IMAD.IADD R8, R24, 0x1, -R35 ;  /* 0x0000000118087824 */ /* 0x000fe200078e0a23 */
[----:B------:R-:W-:Y:S04]  /*2090*/  BSSY.RECONVERGENT B1, `(.L_x_16) ;  /* 0x0000042000017945 */ /* 0x000fe80003800200 */
[----:B------:R-:W-:-:S13]  /*20a0*/  ISETP.GT.AND P2, PT, R8, 0x4, PT ;  /* 0x000000040800780c */ /* 0x000fda0003f44270 */
[----:B------:R-:W-:Y:S05]  /*20b0*/  @!P2 BRA `(.L_x_17) ;  /* 0x0000000000fca947 */ /* 0x000fea0003800000 */
[----:B------:R-:W3:Y:S01]  /*20c0*/  LDCU UR5, c[0x0][0x398] ;  /* 0x00007300ff0577ac */ /* 0x000ee20008000800 */
[----:B0---4-:R-:W0:Y:S01]  /*20d0*/  LDC.64 R10, c[0x0][0x388] ;  /* 0x0000e200ff0a7b82 */ /* 0x011e220000000a00 */
[----:B---3--:R-:W-:-:S04]  /*20e0*/  IMAD.U32 R32, RZ, RZ, UR5 ;  /* 0x00000005ff207e24 */ /* 0x008fc8000f8e00ff */
[----:B------:R-:W-:-:S04]  /*20f0*/  IMAD R19, R32, UR4, R35 ;  /* 0x0000000420137c24 */ /* 0x000fc8000f8e0223 */
[----:B0-----:R-:W-:-:S05]  /*2100*/  IMAD.WIDE R18, R19, 0x8, R10 ;  /* 0x0000000813127825 */ /* 0x001fca00078e020a */
[----:B--2---:R-:W2:Y:S04]  /*2110*/  LDG.E.64 R14, desc[UR12][R18.64] ;  /* 0x0000000c120e7981 */ /* 0x004ea8000c1e1b00 */
[----:B------:R-:W3:Y:S04]  /*2120*/  LDG.E.64 R8, desc[UR12][R18.64+0x8] ;  /* 0x0000080c12087981 */ /* 0x000ee8000c1e1b00 */
[----:B-1----:R-:W4:Y:S01]  /*2130*/  LDG.E.64 R12, desc[UR12][R18.64+0x10] ;  /* 0x0000100c120c7981 */ /* 0x002f22000c1e1b00 */
[C---:B------:R-:W-:Y:S01]  /*2140*/  ISETP.GE.AND P0, PT, R35.reuse, UR5, PT ;  /* 0x0000000523007c0c */ /* 0x040fe2000bf06270 */
[----:B------:R-:W-:-:S03]  /*2150*/  VIADD R16, R35, 0x1 ;  /* 0x0000000123107836 */ /* 0x000fc60000000000 */
[----:B------:R-:W-:Y:S02]  /*2160*/  FSEL R17, RZ, 1.875, P0 ;  /* 0x3ff00000ff117808 */ /* 0x000fe40000000000 */
[----:B------:R-:W-:Y:S01]  /*2170*/  ISETP.GE.AND P0, PT, R16, UR5, PT ;  /* 0x0000000510007c0c */ /* 0x000fe2000bf06270 */
[----:B------:R-:W-:Y:S01]  /*2180*/  IMAD.MOV.U32 R16, RZ, RZ, RZ ;  /* 0x000000ffff107224 */ /* 0x000fe200078e00ff */
[----:B------:R-:W5:Y:S01]  /*2190*/  LDG.E.64 R18, desc[UR12][R18.64+0x18] ;  /* 0x0000180c12127981 */ /* 0x000f62000c1e1b00 */
[----:B------:R-:W-:-:S04]  /*21a0*/  LEA R37, R35, UR14, 0x3 ;  /* 0x0000000e23257c11 */ /* 0x000fc8000f8e18ff */
[----:B--2---:R-:W-:Y:S01]  /*21b0*/  DMUL R16, R14, R16 ;  /* 0x000000100e107228 */ /* 0x004fe20000000000 */
[----:B------:R-:W-:Y:S01]  /*21c0*/  FSEL R15, RZ, 1.875, P0 ;  /* 0x3ff00000ff0f7808 */ /* 0x000fe20000000000 */
[----:B------:R-:W-:-:S06]  /*21d0*/  IMAD.MOV.U32 R14, RZ, RZ, RZ ;  /* 0x000000ffff0e7224 */ /* 0x000fcc00078e00ff */
[----:B---3--:R-:W-:Y:S01]  /*21e0*/  DMUL R14, R8, R14 ;  /* 0x0000000e080e7228 */ /* 0x008fe20000000000 */
[----:B------:R-:W-:-:S04]  /*21f0*/  VIADD R8, R35, 0x4 ;  /* 0x0000000423087836 */ /* 0x000fc80000000000 */
[----:B------:R-:W-:-:S04]  /*2200*/  IMAD R9, R32, UR4, R8 ;  /* 0x0000000420097c24 */ /* 0x000fc8000f8e0208 */
[----:B------:R-:W-:Y:S01]  /*2210*/  IMAD.WIDE R10, R9, 0x8, R10 ;  /* 0x00000008090a7825 */ /* 0x000fe200078e020a */
[----:B------:R0:W-:Y:S04]  /*2220*/  STS.64 [R37], R16 ;  /* 0x0000001025007388 */ /* 0x0001e80000000a00 */
[----:B------:R1:W-:Y:S04]  /*2230*/  STS.64 [R37+0x8], R14 ;  /* 0x0000080e25007388 */ /* 0x0003e80000000a00 */
[----:B0-----:R-:W2:Y:S01]  /*2240*/  LDG.E.64 R16, desc[UR12][R10.64] ;  /* 0x0000000c0a107981 */ /* 0x001ea2000c1e1b00 */
[----:B------:R-:W-:-:S03]  /*2250*/  VIADD R9, R35, 0x2 ;  /* 0x0000000223097836 */ /* 0x000fc60000000000 */
[----:B-1----:R-:W3:Y:S02]  /*2260*/  LDG.E.64 R14, desc[UR12][R10.64+0x8] ;  /* 0x0000080c0a0e7981 */ /* 0x002ee4000c1e1b00 */
[----:B------:R-:W-:Y:S01]  /*2270*/  ISETP.GE.AND P0, PT, R9, UR5, PT ;  /* 0x0000000509007c0c */ /* 0x000fe2000bf06270 */
[----:B------:R-:W-:-:S03]  /*2280*/  IMAD.MOV.U32 R32, RZ, RZ, RZ ;  /* 0x000000ffff207224 */ /* 0x000fc600078e00ff */
[----:B------:R-:W-:-:S06]  /*2290*/  FSEL R33, RZ, 1.875, P0 ;  /* 0x3ff00000ff217808 */ /* 0x000fcc0000000000 */
[----:B----4-:R-:W-:Y:S01]  /*22a0*/  DMUL R32, R12, R32 ;  /* 0x000000200c207228 */ /* 0x010fe20000000000 */
[----:B------:R-:W4:Y:S04]  /*22b0*/  LDG.E.64 R12, desc[UR12][R10.64+0x10] ;  /* 0x0000100c0a0c7981 */ /* 0x000f28000c1e1b00 */
[----:B------:R-:W4:Y:S01]  /*22c0*/  LDG.E.64 R10, desc[UR12][R10.64+0x18] ;  /* 0x0000180c0a0a7981 */ /* 0x000f22000c1e1b00 */
[----:B------:R-:W-:-:S05]  /*22d0*/  VIADD R9, R35, 0x3 ;  /* 0x0000000323097836 */ /* 0x000fca0000000000 */
[----:B------:R-:W-:-:S04]  /*22e0*/  ISETP.GE.AND P0, PT, R9, UR5, PT ;  /* 0x0000000509007c0c */ /* 0x000fc8000bf06270 */
[----:B------:R-:W-:Y:S02]  /*22f0*/  FSEL R9, RZ, 1.875, P0 ;  /* 0x3ff00000ff097808 */ /* 0x000fe40000000000 */
[----:B------:R-:W-:Y:S01]  /*2300*/  ISETP.GE.AND P0, PT, R8, UR5, PT ;  /* 0x0000000508007c0c */ /* 0x000fe2000bf06270 */
[----:B------:R-:W-:-:S06]  /*2310*/  IMAD.MOV.U32 R8, RZ, RZ, RZ ;  /* 0x000000ffff087224 */ /* 0x000fcc00078e00ff */
[----:B-----5:R-:W-:Y:S01]  /*2320*/  DMUL R18, R18, R8 ;  /* 0x0000000812127228 */ /* 0x020fe20000000000 */
[----:B------:R-:W-:Y:S01]  /*2330*/  VIADD R8, R35, 0x5 ;  /* 0x0000000523087836 */ /* 0x000fe20000000000 */
[----:B------:R-:W-:-:S04]  /*2340*/  FSEL R9, RZ, 1.875, P0 ;  /* 0x3ff00000ff097808 */ /* 0x000fc80000000000 */
[----:B------:R-:W-:Y:S01]  /*2350*/  ISETP.GE.AND P0, PT, R8, UR5, PT ;  /* 0x0000000508007c0c */ /* 0x000fe2000bf06270 */
[----:B------:R-:W-:Y:S01]  /*2360*/  IMAD.MOV.U32 R8, RZ, RZ, RZ ;  /* 0x000000ffff087224 */ /* 0x000fe200078e00ff */
[----:B------:R0:W-:Y:S04]  /*2370*/  STS.64 [R37+0x10], R32 ;  /* 0x0000102025007388 */ /* 0x0001e80000000a00 */
[----:B------:R0:W-:Y:S01]  /*2380*/  STS.64 [R37+0x18], R18 ;  /* 0x0000181225007388 */ /* 0x0001e20000000a00 */
[----:B--2---:R-:W-:Y:S01]  /*2390*/  DMUL R16, R16, R8 ;  /* 0x0000000810107228 */ /* 0x004fe20000000000 */
[----:B------:R-:W-:-:S06]  /*23a0*/  FSEL R9, RZ, 1.875, P0 ;  /* 0x3ff00000ff097808 */ /* 0x000fcc0000000000 */
[----:B---3--:R-:W-:Y:S01]  /*23b0*/  DMUL R14, R14, R8 ;  /* 0x000000080e0e7228 */ /* 0x008fe20000000000 */
[----:B------:R-:W-:-:S05]  /*23c0*/  VIADD R8, R35, 0x6 ;  /* 0x0000000623087836 */ /* 0x000fca0000000000 */
[----:B------:R-:W-:Y:S01]  /*23d0*/  ISETP.GE.AND P0, PT, R8, UR5, PT ;  /* 0x0000000508007c0c */ /* 0x000fe2000bf06270 */
[----:B------:R-:W-:-:S03]  /*23e0*/  VIADD R8, R35, 0x7 ;  /* 0x0000000723087836 */ /* 0x000fc60000000000 */
[----:B------:R-:W-:Y:S02]  /*23f0*/  FSEL R9, RZ, 1.875, P0 ;  /* 0x3ff00000ff097808 */ /* 0x000fe40000000000 */
[----:B------:R-:W-:Y:S01]  /*2400*/  ISETP.GE.AND P0, PT, R8, UR5, PT ;  /* 0x0000000508007c0c */ /* 0x000fe2000bf06270 */
[----:B------:R-:W-:-:S06]  /*2410*/  IMAD.MOV.U32 R8, RZ, RZ, RZ ;  /* 0x000000ffff087224 */ /* 0x000fcc00078e00ff */
[----:B----4-:R-:W-:Y:S01]  /*2420*/  DMUL R12, R12, R8 ;  /* 0x000000080c0c7228 */ /* 0x010fe20000000000 */
[----:B------:R-:W-:-:S06]  /*2430*/  FSEL R9, RZ, 1.875, P0 ;  /* 0x3ff00000ff097808 */ /* 0x000fcc0000000000 */
[----:B------:R-:W-:Y:S01]  /*2440*/  DMUL R10, R10, R8 ;  /* 0x000000080a0a7228 */ /* 0x000fe20000000000 */
[----:B------:R0:W-:Y:S04]  /*2450*/  STS.64 [R37+0x20], R16 ;  /* 0x0000201025007388 */ /* 0x0001e80000000a00 */
[----:B------:R0:W-:Y:S04]  /*2460*/  STS.64 [R37+0x28], R14 ;  /* 0x0000280e25007388 */ /* 0x0001e80000000a00 */
[----:B------:R0:W-:Y:S04]  /*2470*/  STS.64 [R37+0x30], R12 ;  /* 0x0000300c25007388 */ /* 0x0001e80000000a00 */
[----:B------:R0:W-:Y:S01]  /*2480*/  STS.64 [R37+0x38], R10 ;  /* 0x0000380a25007388 */ /* 0x0001e20000000a00 */
[----:B------:R-:W-:Y:S01]  /*2490*/  PLOP3.LUT P0, PT, PT, PT, PT, 0x8, 0x80 ;  /* 0x000000000080781c */ /* 0x000fe20003f0e170 */
[----:B------:R-:W-:-:S12]  /*24a0*/  VIADD R35, R35, 0x8 ;  /* 0x0000000823237836 */ /* 0x000fd80000000000 */
.L_x_17:
[----:B------:R-:W-:Y:S05]  /*24b0*/  BSYNC.RECONVERGENT B1 ;  /* 0x0000000000017941 */ /* 0x000fea0003800200 */
.L_x_16:
[----:B------:R-:W-:-:S13]  /*24c0*/  ISETP.LT.OR P0, PT, R35, R24, P0 ;  /* 0x000000182300720c */ /* 0x000fda0000701670 */
[----:B------:R-:W-:Y:S05]  /*24d0*/  @!P0 BRA `(.L_x_12) ;  /* 0x0000000000848947 */ /* 0x000fea0003800000 */
[----:B------:R-:W3:Y:S01]  /*24e0*/  LDCU UR5, c[0x0][0x398] ;  /* 0x00007300ff0577ac */ /* 0x000ee20008000800 */
[----:B0-----:R-:W0:Y:S01]  /*24f0*/  LDC.64 R32, c[0x0][0x388] ;  /* 0x0000e200ff207b82 */ /* 0x001e220000000a00 */
[----:B---3--:R-:W-:-:S04]  /*2500*/  IMAD.U32 R8, RZ, RZ, UR5 ;  /* 0x00000005ff087e24 */ /* 0x008fc8000f8e00ff */
[----:B------:R-:W-:-:S04]  /*2510*/  IMAD R9, R8, UR4, R35 ;  /* 0x0000000408097c24 */ /* 0x000fc8000f8e0223 */
[----:B0-----:R-:W-:-:S05]  /*2520*/  IMAD.WIDE R32, R9, 0x8, R32 ;  /* 0x0000000809207825 */ /* 0x001fca00078e0220 */
[----:B----4-:R-:W3:Y:S04]  /*2530*/  LDG.E.64 R10, desc[UR12][R32.64] ;  /* 0x0000000c200a7981 */ /* 0x010ee8000c1e1b00 */
[----:B------:R-:W4:Y:S04]  /*2540*/  LDG.E.64 R8, desc[UR12][R32.64+0x8] ;  /* 0x0000080c20087981 */ /* 0x000f28000c1e1b00 */
[----:B--2---:R-:W2:Y:S04]  /*2550*/  LDG.E.64 R14, desc[UR12][R32.64+0x10] ;  /* 0x0000100c200e7981 */ /* 0x004ea8000c1e1b00 */
[----:B-1----:R-:W5:Y:S01]  /*2560*/  LDG.E.64 R12, desc[UR12][R32.64+0x18] ;  /* 0x0000180c200c7981 */ /* 0x002f62000c1e1b00 */
[C---:B------:R-:W-:Y:S01]  /*2570*/  VIADD R16, R35.reuse, 0x1 ;  /* 0x0000000123107836 */ /* 0x040fe20000000000 */
[C---:B------:R-:W-:Y:S01]  /*2580*/  ISETP.GE.AND P0, PT, R35.reuse, UR5, PT ;  /* 0x0000000523007c0c */ /* 0x040fe2000bf06270 */
[----:B------:R-:W-:-:S03]  /*2590*/  VIADD R18, R35, 0x3 ;  /* 0x0000000323127836 */ /* 0x000fc60000000000 */
[----:B------:R-:W-:Y:S01]  /*25a0*/  ISETP.GE.AND P2, PT, R16, UR5, PT ;  /* 0x0000000510007c0c */ /* 0x000fe2000bf46270 */
[----:B------:R-:W-:Y:S01]  /*25b0*/  VIADD R16, R35, 0x2 ;  /* 0x0000000223107836 */ /* 0x000fe20000000000 */
[----:B------:R-:W-:Y:S02]  /*25c0*/  FSEL R19, RZ, 1.875, P0 ;  /* 0x3ff00000ff137808 */ /* 0x000fe40000000000 */
[----:B------:R-:W-:Y:S02]  /*25d0*/  FSEL R17, RZ, 1.875, P2 ;  /* 0x3ff00000ff117808 */ /* 0x000fe40001000000 */
[----:B------:R-:W-:Y:S01]  /*25e0*/  ISETP.GE.AND P0, PT, R16, UR5, PT ;  /* 0x0000000510007c0c */ /* 0x000fe2000bf06270 */
[----:B------:R-:W-:Y:S01]  /*25f0*/  IMAD.MOV.U32 R16, RZ, RZ, RZ ;  /* 0x000000ffff107224 */ /* 0x000fe200078e00ff */
[----:B------:R-:W-:Y:S01]  /*2600*/  ISETP.GE.AND P2, PT, R18, UR5, PT ;  /* 0x0000000512007c0c */ /* 0x000fe2000bf46270 */
[----:B------:R-:W-:-:S06]  /*2610*/  IMAD.MOV.U32 R18, RZ, RZ, RZ ;  /* 0x000000ffff127224 */ /* 0x000fcc00078e00ff */
[----:B---3--:R-:W-:Y:S01]  /*2620*/  DMUL R18, R10, R18 ;  /* 0x000000120a127228 */ /* 0x008fe20000000000 */
[----:B------:R-:W-:Y:S01]  /*2630*/  FSEL R11, RZ, 1.875, P0 ;  /* 0x3ff00000ff0b7808 */ /* 0x000fe20000000000 */
[----:B------:R-:W-:Y:S01]  /*2640*/  IMAD.MOV.U32 R10, RZ, RZ, RZ ;  /* 0x000000ffff0a7224 */ /* 0x000fe200078e00ff */
[----:B----4-:R-:W-:Y:S01]  /*2650*/  DMUL R16, R8, R16 ;  /* 0x0000001008107228 */ /* 0x010fe20000000000 */
[----:B------:R-:W-:Y:S01]  /*2660*/  FSEL R9, RZ, 1.875, P2 ;  /* 0x3ff00000ff097808 */ /* 0x000fe20001000000 */
[----:B------:R-:W-:-:S03]  /*2670*/  IMAD.MOV.U32 R8, RZ, RZ, RZ ;  /* 0x000000ffff087224 */ /* 0x000fc600078e00ff */
[----:B--2---:R-:W-:Y:S01]  /*2680*/  DMUL R14, R14, R10 ;  /* 0x0000000a0e0e7228 */ /* 0x004fe20000000000 */
[----:B------:R-:W-:Y:S02]  /*2690*/  LEA R11, R35, UR14, 0x3 ;  /* 0x0000000e230b7c11 */ /* 0x000fe4000f8e18ff */
[----:B-----5:R-:W-:-:S03]  /*26a0*/  DMUL R12, R12, R8 ;  /* 0x000000080c0c7228 */ /* 0x020fc60000000000 */
[----:B------:R3:W-:Y:S04]  /*26b0*/  STS.64 [R11], R18 ;  /* 0x000000120b007388 */ /* 0x0007e80000000a00 */
[----:B------:R3:W-:Y:S04]  /*26c0*/  STS.64 [R11+0x8], R16 ;  /* 0x000008100b007388 */ /* 0x0007e80000000a00 */
[----:B------:R3:W-:Y:S04]  /*26d0*/  STS.64 [R11+0x10], R14 ;  /* 0x0000100e0b007388 */ /* 0x0007e80000000a00 */
[----:B------:R3:W-:Y:S02]  /*26e0*/  STS.64 [R11+0x18], R12 ;  /* 0x0000180c0b007388 */ /* 0x0007e40000000a00 */
.L_x_12:
[----:B------:R-:W-:Y:S05]  /*26f0*/  BSYNC.RECONVERGENT B0 ;  /* 0x0000000000007941 */ /* 0x000fea0003800200 */
.L_x_0:
[----:B------:R-:W-:Y:S06]  /*2700*/  BAR.SYNC.DEFER_BLOCKING 0x0 ;  /* 0x0000000000007b1d */ /* 0x000fec0000010000 */
[----:B------:R-:W-:Y:S05]  /*2710*/  BRA.U !UP2, `(.L_x_18) ;  /* 0x000000050a7c7547 */ /* 0x000fea000b800000 */
[----:B------:R-:W0:Y:S01]  /*2720*/  LDCU UR5, c[0x0][0x3a0] ;  /* 0x00007400ff0577ac */ /* 0x000e220008000800 */
[----:B------:R-:W-:Y:S01]  /*2730*/  BSSY.RECONVERGENT B0, `(.L_x_19) ;  /* 0x000002f000007945 */ /* 0x000fe20003800200 */
[----:B------:R-:W0:Y:S02]  /*2740*/  LDCU UR7, c[0x0][0x398] ;  /* 0x00007300ff0777ac */ /* 0x000e240008000800 */
[----:B01234-:R-:W-:-:S04]  /*2750*/  IMAD R12, R23, UR5, RZ ;  /* 0x00000005170c7c24 */ /* 0x01ffc8000f8e02ff */
[----:B------:R-:W-:Y:S02]  /*2760*/  VIADD R13, R12, 0x1 ;  /* 0x000000010c0d7836 */ /* 0x000fe40000000000 */
[----:B------:R-:W-:-:S03]  /*2770*/  IMAD.MOV.U32 R19, RZ, RZ, R12 ;  /* 0x000000ffff137224 */ /* 0x000fc600078e000c */
[----:B------:R-:W-:-:S05]  /*2780*/  VIMNMX R9, PT, PT, R22, R13, !PT ;  /* 0x0000000d16097248 */ /* 0x000fca0007fe0100 */
[----:B------:R-:W-:-:S05]  /*2790*/  IMAD.IADD R9, R9, 0x1, -R12 ;  /* 0x0000000109097824 */ /* 0x000fca00078e0a0c */
[----:B------:R-:W-:-:S04]  /*27a0*/  LOP3.LUT R14, R9, 0x3, RZ, 0xc0, !PT ;  /* 0x00000003090e7812 */ /* 0x000fc800078ec0ff */
[----:B------:R-:W-:-:S13]  /*27b0*/  ISETP.NE.AND P0, PT, R14, RZ, PT ;  /* 0x000000ff0e00720c */ /* 0x000fda0003f05270 */
[----:B------:R-:W-:Y:S05]  /*27c0*/  @!P0 BRA `(.L_x_20) ;  /* 0x0000000000948947 */ /* 0x000fea0003800000 */
[----:B------:R-:W0:Y:S01]  /*27d0*/  S2UR UR6, SR_CgaCtaId ;  /* 0x00000000000679c3 */ /* 0x000e220000008800 */
[----:B------:R-:W-:Y:S01]  /*27e0*/  UMOV UR5, 0x400 ;  /* 0x0000040000057882 */ /* 0x000fe20000000000 */
[----:B------:R-:W-:Y:S01]  /*27f0*/  LEA R16, R12, UR14, 0x3 ;  /* 0x0000000e0c107c11 */ /* 0x000fe2000f8e18ff */
[----:B------:R-:W-:-:S04]  /*2800*/  IMAD.MOV.U32 R19, RZ, RZ, R13 ;  /* 0x000000ffff137224 */ /* 0x000fc800078e000d */
[----:B------:R-:W-:Y:S01]  /*2810*/  LDS.64 R8, [R16] ;  /* 0x0000000010087984 */ /* 0x000fe20000000a00 */
[----:B------:R-:W1:Y:S01]  /*2820*/  LDC R15, c[0x0][0x398] ;  /* 0x0000e600ff0f7b82 */ /* 0x000e620000000800 */
[----:B0-----:R-:W-:-:S06]  /*2830*/  ULEA UR5, UR6, UR5, 0x18 ;  /* 0x0000000506057291 */ /* 0x001fcc000f8ec0ff */
[C---:B------:R-:W-:Y:S02]  /*2840*/  LEA R17, R12.reuse, UR5, 0x3 ;  /* 0x000000050c117c11 */ /* 0x040fe4000f8e18ff */
[----:B-1----:R-:W-:-:S03]  /*2850*/  ISETP.GE.AND P0, PT, R12, R15, PT ;  /* 0x0000000f0c00720c */ /* 0x002fc60003f06270 */
[----:B------:R-:W0:Y:S02]  /*2860*/  LDS.64 R10, [R17] ;  /* 0x00000000110a7984 */ /* 0x000e240000000a00 */
[----:B0-----:R-:W-:Y:S01]  /*2870*/  DMUL R8, R8, R10 ;  /* 0x0000000a08087228 */ /* 0x001fe20000000000 */
[----:B------:R-:W-:Y:S01]  /*2880*/  FSEL R11, RZ, 1.875, P0 ;  /* 0x3ff00000ff0b7808 */ /* 0x000fe20000000000 */
[----:B------:R-:W-:Y:S01]  /*2890*/  IMAD.MOV.U32 R10, RZ, RZ, RZ ;  /* 0x000000ffff0a7224 */ /* 0x000fe200078e00ff */
[----:B------:R-:W-:-:S05]  /*28a0*/  ISETP.NE.AND P0, PT, R14, 0x1, PT ;  /* 0x000000010e00780c */ /* 0x000fca0003f05270 */
[----:B------:R-:W-:-:S07]  /*28b0*/  DMUL R8, R8, R10 ;  /* 0x0000000a08087228 */ /* 0x000fce0000000000 */
[----:B------:R0:W-:Y:S01]  /*28c0*/  STS.64 [R16], R8 ;  /* 0x0000000810007388 */ /* 0x0001e20000000a00 */
[----:B------:R-:W-:Y:S05]  /*28d0*/  @!P0 BRA `(.L_x_20) ;  /* 0x0000000000508947 */ /* 0x000fea0003800000 */
[----:B0-----:R-:W-:Y:S01]  /*28e0*/  LDS.64 R8, [R16+0x8] ;  /* 0x0000080010087984 */ /* 0x001fe20000000a00 */
[-C--:B------:R-:W-:Y:S02]  /*28f0*/  ISETP.GE.AND P2, PT, R13, R15.reuse, PT ;  /* 0x0000000f0d00720c */ /* 0x080fe40003f46270 */
[----:B------:R-:W-:Y:S01]  /*2900*/  ISETP.NE.AND P0, PT, R14, 0x2, PT ;  /* 0x000000020e00780c */ /* 0x000fe20003f05270 */
[----:B------:R-:W0:Y:S01]  /*2910*/  LDS.64 R10, [R17+0x8] ;  /* 0x00000800110a7984 */ /* 0x000e220000000a00 */
[----:B------:R-:W-:Y:S01]  /*2920*/  VIADD R14, R12, 0x2 ;  /* 0x000000020c0e7836 */ /* 0x000fe20000000000 */
[----:B0-----:R-:W-:Y:S01]  /*2930*/  DMUL R8, R8, R10 ;  /* 0x0000000a08087228 */ /* 0x001fe20000000000 */
[----:B------:R-:W-:Y:S01]  /*2940*/  FSEL R11, RZ, 1.875, P2 ;  /* 0x3ff00000ff0b7808 */ /* 0x000fe20001000000 */
[----:B------:R-:W-:Y:S02]  /*2950*/  IMAD.MOV.U32 R10, RZ, RZ, RZ ;  /* 0x000000ffff0a7224 */ /* 0x000fe400078e00ff */
[----:B------:R-:W-:-:S04]  /*2960*/  ISETP.GE.AND P2, PT, R14, R15, PT ;  /* 0x0000000f0e00720c */ /* 0x000fc80003f46270 */
[----:B------:R-:W-:Y:S02]  /*2970*/  DMUL R10, R8, R10 ;  /* 0x0000000a080a7228 */ /* 0x000fe40000000000 */
[----:B------:R-:W-:Y:S05]  /*2980*/  @P0 LDS.64 R8, [R16+0x10] ;  /* 0x0000100010080984 */ /* 0x000fea0000000a00 */
[----:B------:R-:W-:Y:S04]  /*2990*/  STS.64 [R16+0x8], R10 ;  /* 0x0000080a10007388 */ /* 0x000fe80000000a00 */
[----:B------:R-:W0:Y:S02]  /*29a0*/  @P0 LDS.64 R18, [R17+0x10] ;  /* 0x0000100011120984 */ /* 0x000e240000000a00 */
[----:B0-----:R-:W-:Y:S01]  /*29b0*/  @P0 DMUL R18, R8, R18 ;  /* 0x0000001208120228 */ /* 0x001fe20000000000 */
[----:B------:R-:W-:Y:S01]  /*29c0*/  FSEL R9, RZ, 1.875, P2 ;  /* 0x3ff00000ff097808 */ /* 0x000fe20001000000 */
[----:B------:R-:W-:-:S06]  /*29d0*/  @P0 IMAD.MOV.U32 R8, RZ, RZ, RZ ;  /* 0x000000ffff080224 */ /* 0x000fcc00078e00ff */
[----:B------:R-:W-:Y:S01]  /*29e0*/  @P0 DMUL R8, R18, R8 ;  /* 0x0000000812080228 */ /* 0x000fe20000000000 */
[C---:B------:R-:W-:Y:S02]  /*29f0*/  VIADD R19, R12.reuse, 0x2 ;  /* 0x000000020c137836 */ /* 0x040fe40000000000 */
[----:B------:R-:W-:-:S04]  /*2a00*/  @P0 VIADD R19, R12, 0x3 ;  /* 0x000000030c130836 */ /* 0x000fc80000000000 */
[----:B------:R1:W-:Y:S04]  /*2a10*/  @P0 STS.64 [R16+0x10], R8 ;  /* 0x0000100810000388 */ /* 0x0003e80000000a00 */
.L_x_20:
[----:B------:R-:W-:Y:S05]  /*2a20*/  BSYNC.RECONVERGENT B0 ;  /* 0x0000000000007941 */ /* 0x000fea0003800200 */
.L_x_19:
[----:B------:R-:W-:Y:S04]  /*2a30*/  BSSY.RECONVERGENT B0, `(.L_x_18) ;  /* 0x000002d000007945 */ /* 0x000fe80003800200 */
[----:B------:R-:W-:Y:S05]  /*2a40*/  @P1 BRA `(.L_x_21) ;  /* 0x0000000000ac1947 */ /* 0x000fea0003800000 */
[----:B01----:R-:W0:Y:S01]  /*2a50*/  S2R R9, SR_CgaCtaId ;  /* 0x0000000000097919 */ /* 0x003e220000008800 */
[----:B------:R-:W-:-:S04]  /*2a60*/  MOV R14, 0x400 ;  /* 0x00000400000e7802 */ /* 0x000fc80000000f00 */
[----:B0-----:R-:W-:-:S07]  /*2a70*/  LEA R14, R9, R14, 0x18 ;  /* 0x0000000e090e7211 */ /* 0x001fce00078ec0ff */
.L_x_22:
[C---:B--2---:R-:W-:Y:S01]  /*2a80*/  LEA R15, R19.reuse, UR14, 0x3 ;  /* 0x0000000e130f7c11 */ /* 0x044fe2000f8e18ff */
[C---:B------:R-:W-:Y:S01]  /*2a90*/  IMAD R16, R19.reuse, 0x8, R14 ;  /* 0x0000000813107824 */ /* 0x040fe200078e020e */
[C---:B------:R-:W-:Y:S01]  /*2aa0*/  ISETP.GE.AND P0, PT, R19.reuse, UR7, PT ;  /* 0x0000000713007c0c */ /* 0x040fe2000bf06270 */
[----:B------:R-:W-:Y:S02]  /*2ab0*/  IMAD.MOV.U32 R32, RZ, RZ, RZ ;  /* 0x000000ffff207224 */ /* 0x000fe400078e00ff */
[----:B------:R-:W-:Y:S01]  /*2ac0*/  LDS.64 R10, [R15] ;  /* 0x000000000f0a7984 */ /* 0x000fe20000000a00 */
[----:B------:R-:W-:Y:S01]  /*2ad0*/  FSEL R33, RZ, 1.875, P0 ;  /* 0x3ff00000ff217808 */ /* 0x000fe20000000000 */
[C---:B------:R-:W-:Y:S02]  /*2ae0*/  VIADD R12, R19.reuse, 0x1 ;  /* 0x00000001130c7836 */ /* 0x040fe40000000000 */
[----:B------:R-:W0:Y:S01]  /*2af0*/  LDS.64 R8, [R16] ;  /* 0x0000000010087984 */ /* 0x000e220000000a00 */
[----:B------:R-:W-:-:S02]  /*2b00*/  VIADD R17, R19, 0x2 ;  /* 0x0000000213117836 */ /* 0x000fc40000000000 */
[----:B------:R-:W-:Y:S01]  /*2b10*/  ISETP.GE.AND P0, PT, R12, UR7, PT ;  /* 0x000000070c007c0c */ /* 0x000fe2000bf06270 */
[----:B------:R-:W-:-:S03]  /*2b20*/  IMAD.MOV.U32 R12, RZ, RZ, RZ ;  /* 0x000000ffff0c7224 */ /* 0x000fc600078e00ff */
[----:B------:R-:W-:Y:S02]  /*2b30*/  FSEL R13, RZ, 1.875, P0 ;  /* 0x3ff00000ff0d7808 */ /* 0x000fe40000000000 */
[----:B------:R-:W-:Y:S01]  /*2b40*/  ISETP.GE.AND P0, PT, R17, UR7, PT ;  /* 0x0000000711007c0c */ /* 0x000fe2000bf06270 */
[----:B0-----:R-:W-:Y:S01]  /*2b50*/  DMUL R8, R10, R8 ;  /* 0x000000080a087228 */ /* 0x001fe20000000000 */
[----:B------:R-:W-:Y:S07]  /*2b60*/  LDS.64 R10, [R15+0x8] ;  /* 0x000008000f0a7984 */ /* 0x000fee0000000a00 */
[----:B------:R-:W-:-:S07]  /*2b70*/  DMUL R32, R8, R32 ;  /* 0x0000002008207228 */ /* 0x000fce0000000000 */
[----:B------:R-:W-:Y:S04]  /*2b80*/  STS.64 [R15], R32 ;  /* 0x000000200f007388 */ /* 0x000fe80000000a00 */
[----:B------:R-:W0:Y:S02]  /*2b90*/  LDS.64 R8, [R16+0x8] ;  /* 0x0000080010087984 */ /* 0x000e240000000a00 */
[----:B0-----:R-:W-:Y:S02]  /*2ba0*/  DMUL R8, R10, R8 ;  /* 0x000000080a087228 */ /* 0x001fe40000000000 */
[----:B------:R-:W-:Y:S06]  /*2bb0*/  LDS.64 R10, [R15+0x10] ;  /* 0x000010000f0a7984 */ /* 0x000fec0000000a00 */
[----:B------:R-:W-:-:S07]  /*2bc0*/  DMUL R12, R8, R12 ;  /* 0x0000000c080c7228 */ /* 0x000fce0000000000 */
[----:B------:R0:W-:Y:S04]  /*2bd0*/  STS.64 [R15+0x8], R12 ;  /* 0x0000080c0f007388 */ /* 0x0001e80000000a00 */
[----:B------:R-:W1:Y:S01]  /*2be0*/  LDS.64 R8, [R16+0x10] ;  /* 0x0000100010087984 */ /* 0x000e620000000a00 */
[C---:B0-----:R-:W-:Y:S02]  /*2bf0*/  VIADD R12, R19.reuse, 0x3 ;  /* 0x00000003130c7836 */ /* 0x041fe40000000000 */
[----:B------:R-:W-:Y:S01]  /*2c00*/  VIADD R19, R19, 0x4 ;  /* 0x0000000413137836 */ /* 0x000fe20000000000 */
[----:B-1----:R-:W-:Y:S01]  /*2c10*/  DMUL R8, R10, R8 ;  /* 0x000000080a087228 */ /* 0x002fe20000000000 */
[----:B------:R-:W-:Y:S01]  /*2c20*/  FSEL R11, RZ, 1.875, P0 ;  /* 0x3ff00000ff0b7808 */ /* 0x000fe20000000000 */
[----:B------:R-:W-:Y:S01]  /*2c30*/  IMAD.MOV.U32 R10, RZ, RZ, RZ ;  /* 0x000000ffff0a7224 */ /* 0x000fe200078e00ff */
[----:B------:R-:W-:-:S05]  /*2c40*/  ISETP.GE.AND P0, PT, R12, UR7, PT ;  /* 0x000000070c007c0c */ /* 0x000fca000bf06270 */
[----:B------:R-:W-:Y:S01]  /*2c50*/  DMUL R8, R8, R10 ;  /* 0x0000000a08087228 */ /* 0x000fe20000000000 */
[----:B------:R-:W-:Y:S06]  /*2c60*/  LDS.64 R10, [R15+0x18] ;  /* 0x000018000f0a7984 */ /* 0x000fec0000000a00 */
[----:B------:R-:W-:Y:S04]  /*2c70*/  STS.64 [R15+0x10], R8 ;  /* 0x000010080f007388 */ /* 0x000fe80000000a00 */
[----:B------:R-:W0:Y:S02]  /*2c80*/  LDS.64 R32, [R16+0x18] ;  /* 0x0000180010207984 */ /* 0x000e240000000a00 */
[----:B0-----:R-:W-:Y:S01]  /*2c90*/  DMUL R12, R10, R32 ;  /* 0x000000200a0c7228 */ /* 0x001fe20000000000 */
[----:B------:R-:W-:Y:S01]  /*2ca0*/  FSEL R11, RZ, 1.875, P0 ;  /* 0x3ff00000ff0b7808 */ /* 0x000fe20000000000 */
[----:B------:R-:W-:Y:S01]  /*2cb0*/  IMAD.MOV.U32 R10, RZ, RZ, RZ ;  /* 0x000000ffff0a7224 */ /* 0x000fe200078e00ff */
[----:B------:R-:W-:-:S05]  /*2cc0*/  ISETP.GE.AND P0, PT, R19, R22, PT ;  /* 0x000000161300720c */ /* 0x000fca0003f06270 */
[----:B------:R-:W-:-:S07]  /*2cd0*/  DMUL R12, R12, R10 ;  /* 0x0000000a0c0c7228 */ /* 0x000fce0000000000 */
[----:B------:R2:W-:Y:S01]  /*2ce0*/  STS.64 [R15+0x18], R12 ;  /* 0x0000180c0f007388 */ /* 0x0005e20000000a00 */
[----:B------:R-:W-:Y:S05]  /*2cf0*/  @!P0 BRA `(.L_x_22) ;  /* 0xfffffffc00608947 */ /* 0x000fea000383ffff */
.L_x_21:
[----:B------:R-:W-:Y:S05]  /*2d00*/  BSYNC.RECONVERGENT B0 ;  /* 0x0000000000007941 */ /* 0x000fea0003800200 */
.L_x_18:
[----:B------:R-:W-:Y:S06]  /*2d10*/  BAR.SYNC.DEFER_BLOCKING 0x0 ;  /* 0x0000000000007b1d */ /* 0x000fec0000010000 */
[----:B------:R-:W-:Y:S05]  /*2d20*/  BRA.U !UP2, `(.L_x_23) ;  /* 0x000000050a1c7547 */ /* 0x000fea000b800000 */
[----:B01----:R-:W-:Y:S01]  /*2d30*/  VIADD R9, R25, 0x1 ;  /* 0x0000000119097836 */ /* 0x003fe20000000000 */
[----:B------:R-:W-:Y:S01]  /*2d40*/  ISETP.GE.U32.AND P0, PT, R4, 0xf, PT ;  /* 0x0000000f0400780c */ /* 0x000fe20003f06070 */
[----:B------:R-:W-:Y:S03]  /*2d50*/  BSSY.RECONVERGENT B0, `(.L_x_24) ;  /* 0x000001e000007945 */ /* 0x000fe60003800200 */
[----:B------:R-:W-:-:S05]  /*2d60*/  VIMNMX R8, PT, PT, R24, R9, !PT ;  /* 0x0000000918087248 */ /* 0x000fca0007fe0100 */
[--C-:B---34-:R-:W-:Y:S02]  /*2d70*/  IMAD.IADD R11, R8, 0x1, -R25.reuse ;  /* 0x00000001080b7824 */ /* 0x118fe400078e0a19 */
[----:B------:R-:W-:-:S03]  /*2d80*/  IMAD.MOV.U32 R8, RZ, RZ, R25 ;  /* 0x000000ffff087224 */ /* 0x000fc600078e0019 */
[----:B--2---:R-:W-:-:S04]  /*2d90*/  LOP3.LUT R12, R11, 0xf, RZ, 0xc0, !PT ;  /* 0x0000000f0b0c7812 */ /* 0x004fc800078ec0ff */
[----:B------:R-:W-:Y:S01]  /*2da0*/  ISETP.NE.AND P2, PT, R12, RZ, PT ;  /* 0x000000ff0c00720c */ /* 0x000fe20003f45270 */
[----:B------:R-:W-:-:S12]  /*2db0*/  @!P0 BRA `(.L_x_25) ;  /* 0x00000000005c8947 */ /* 0x000fd80003800000 */
[----:B------:R-:W-:Y:S02]  /*2dc0*/  IMAD.MOV.U32 R10, RZ, RZ, RZ ;  /* 0x000000ffff0a7224 */ /* 0x000fe400078e00ff */
[----:B------:R-:W-:-:S07]  /*2dd0*/  IMAD.MOV.U32 R8, RZ, RZ, R25 ;  /* 0x000000ffff087224 */ /* 0x000fce00078e0019 */
.L_x_26:
[----:B0-----:R-:W-:Y:S01]  /*2de0*/  LEA R9, R8, UR9, 0x3 ;  /* 0x0000000908097c11 */ /* 0x001fe2000f8e18ff */
[----:B------:R-:W-:Y:S02]  /*2df0*/  VIADD R10, R10, 0x10 ;  /* 0x000000100a0a7836 */ /* 0x000fe40000000000 */
[----:B------:R-:W-:Y:S02]  /*2e00*/  VIADD R8, R8, 0x10 ;  /* 0x0000001008087836 */ /* 0x000fe40000000000 */
[----:B------:R0:W-:Y:S01]  /*2e10*/  STS.64 [R9], RZ ;  /* 0x000000ff09007388 */ /* 0x0001e20000000a00 */
[----:B------:R-:W-:-:S03]  /*2e20*/  ISETP.NE.AND P0, PT, R10, R21, PT ;  /* 0x000000150a00720c */ /* 0x000fc60003f05270 */
[----:B------:R0:W-:Y:S04]  /*2e30*/  STS.64 [R9+0x8], RZ ;  /* 0x000008ff09007388 */ /* 0x0001e80000000a00 */
        /* <DEDUP_REMOVED lines=13> */
[----:B------:R0:W-:Y:S01]  /*2f10*/  STS.64 [R9+0x78], RZ ;  /* 0x000078ff09007388 */ /* 0x0001e20000000a00 */
[----:B------:R-:W-:Y:S05]  /*2f20*/  @P0 BRA `(.L_x_26) ;  /* 0xfffffffc00ac0947 */ /* 0x000fea000383ffff */
.L_x_25:
[----:B------:R-:W-:Y:S05]  /*2f30*/  BSYNC.RECONVERGENT B0 ;  /* 0x0000000000007941 */ /* 0x000fea0003800200 */
.L_x_24:
[----:B------:R-:W-:Y:S04]  /*2f40*/  BSSY.RECONVERGENT B0, `(.L_x_23) ;  /* 0x0000025000007945 */ /* 0x000fe80003800200 */
[----:B------:R-:W-:Y:S05]  /*2f50*/  @!P2 BRA `(.L_x_27) ;  /* 0x00000000008ca947 */ /* 0x000fea0003800000 */
[----:B0-----:R-:W-:Y:S01]  /*2f60*/  VIADD R9, R12, 0xffffffff ;  /* 0xffffffff0c097836 */ /* 0x001fe20000000000 */
[----:B------:R-:W-:Y:S01]  /*2f70*/  LOP3.LUT R11, R11, 0x7, RZ, 0xc0, !PT ;  /* 0x000000070b0b7812 */ /* 0x000fe200078ec0ff */
[----:B------:R-:W-:Y:S03]  /*2f80*/  BSSY.RECONVERGENT B1, `(.L_x_28) ;  /* 0x000000e000017945 */ /* 0x000fe60003800200 */
[----:B------:R-:W-:Y:S02]  /*2f90*/  ISETP.GE.U32.AND P0, PT, R9, 0x7, PT ;  /* 0x000000070900780c */ /* 0x000fe40003f06070 */
[----:B------:R-:W-:-:S11]  /*2fa0*/  ISETP.NE.AND P2, PT, R11, RZ, PT ;  /* 0x000000ff0b00720c */ /* 0x000fd60003f45270 */
[----:B------:R-:W-:Y:S05]  /*2fb0*/  @!P0 BRA `(.L_x_29) ;  /* 0x0000000000288947 */ /* 0x000fea0003800000 */
[C---:B------:R-:W-:Y:S01]  /*2fc0*/  LEA R9, R8.reuse, UR9, 0x3 ;  /* 0x0000000908097c11 */ /* 0x040fe2000f8e18ff */
[----:B------:R-:W-:-:S04]  /*2fd0*/  VIADD R8, R8, 0x8 ;  /* 0x0000000808087836 */ /* 0x000fc80000000000 */
[----:B------:R0:W-:Y:S04]  /*2fe0*/  STS.64 [R9], RZ ;  /* 0x000000ff09007388 */ /* 0x0001e80000000a00 */
[----:B------:R0:W-:Y:S04]  /*2ff0*/  STS.64 [R9+0x8], RZ ;  /* 0x000008ff09007388 */ /* 0x0001e80000000a00 */
[----:B------:R0:W-:Y:S04]  /*3000*/  STS.64 [R9+0x10], RZ ;  /* 0x000010ff09007388 */ /* 0x0001e80000000a00 */
[----:B------:R0:W-:Y:S04]  /*3010*/  STS.64 [R9+0x18], RZ ;  /* 0x000018ff09007388 */ /* 0x0001e80000000a00 */
[----:B------:R0:W-:Y:S04]  /*3020*/  STS.64 [R9+0x20], RZ ;  /* 0x000020ff09007388 */ /* 0x0001e80000000a00 */
[----:B------:R0:W-:Y:S04]  /*3030*/  STS.64 [R9+0x28], RZ ;  /* 0x000028ff09007388 */ /* 0x0001e80000000a00 */
[----:B------:R0:W-:Y:S04]  /*3040*/  STS.64 [R9+0x30], RZ ;  /* 0x000030ff09007388 */ /* 0x0001e80000000a00 */
[----:B------:R0:W-:Y:S02]  /*3050*/  STS.64 [R9+0x38], RZ ;  /* 0x000038ff09007388 */ /* 0x0001e40000000a00 */
.L_x_29:
[----:B------:R-:W-:Y:S05]  /*3060*/  BSYNC.RECONVERGENT B1 ;  /* 0x0000000000017941 */ /* 0x000fea0003800200 */
.L_x_28:
[----:B------:R-:W-:Y:S05]  /*3070*/  @!P2 BRA `(.L_x_27) ;  /* 0x000000000044a947 */ /* 0x000fea0003800000 */
[----:B0-----:R-:W-:Y:S01]  /*3080*/  VIADD R9, R11, 0xffffffff ;  /* 0xffffffff0b097836 */ /* 0x001fe20000000000 */
[----:B------:R-:W-:-:S04]  /*3090*/  ISETP.NE.AND P2, PT, R20, RZ, PT ;  /* 0x000000ff1400720c */ /* 0x000fc80003f45270 */
[----:B------:R-:W-:-:S13]  /*30a0*/  ISETP.GE.U32.AND P0, PT, R9, 0x3, PT ;  /* 0x000000030900780c */ /* 0x000fda0003f06070 */
[C---:B------:R-:W-:Y:S01]  /*30b0*/  @P0 LEA R9, R8.reuse, UR9, 0x3 ;  /* 0x0000000908090c11 */ /* 0x040fe2000f8e18ff */
[----:B------:R-:W-:-:S04]  /*30c0*/  @P0 VIADD R8, R8, 0x4 ;  /* 0x0000000408080836 */ /* 0x000fc80000000000 */
[----:B------:R1:W-:Y:S04]  /*30d0*/  @P0 STS.64 [R9], RZ ;  /* 0x000000ff09000388 */ /* 0x0003e80000000a00 */
[----:B------:R1:W-:Y:S04]  /*30e0*/  @P0 STS.64 [R9+0x8], RZ ;  /* 0x000008ff09000388 */ /* 0x0003e80000000a00 */
[----:B------:R1:W-:Y:S04]  /*30f0*/  @P0 STS.64 [R9+0x10], RZ ;  /* 0x000010ff09000388 */ /* 0x0003e80000000a00 */
[----:B------:R1:W-:Y:S01]  /*3100*/  @P0 STS.64 [R9+0x18], RZ ;  /* 0x000018ff09000388 */ /* 0x0003e20000000a00 */
[----:B------:R-:W-:Y:S05]  /*3110*/  @!P2 BRA `(.L_x_27) ;  /* 0x00000000001ca947 */ /* 0x000fea0003800000 */
[----:B------:R-:W-:Y:S02]  /*3120*/  LEA R8, R8, UR9, 0x3 ;  /* 0x0000000908087c11 */ /* 0x000fe4000f8e18ff */
[----:B------:R-:W-:-:S03]  /*3130*/  ISETP.NE.AND P0, PT, R20, 0x1, PT ;  /* 0x000000011400780c */ /* 0x000fc60003f05270 */
[----:B------:R2:W-:Y:S10]  /*3140*/  STS.64 [R8], RZ ;  /* 0x000000ff08007388 */ /* 0x0005f40000000a00 */
[----:B--2---:R-:W-:Y:S05]  /*3150*/  @!P0 BRA `(.L_x_27) ;  /* 0x00000000000c8947 */ /* 0x004fea0003800000 */
[----:B------:R-:W-:Y:S01]  /*3160*/  ISETP.NE.AND P0, PT, R20, 0x2, PT ;  /* 0x000000021400780c */ /* 0x000fe20003f05270 */
[----:B------:R2:W-:-:S12]  /*3170*/  STS.64 [R8+0x8], RZ ;  /* 0x000008ff08007388 */ /* 0x0005d80000000a00 */
[----:B------:R2:W-:Y:S02]  /*3180*/  @P0 STS.64 [R8+0x10], RZ ;  /* 0x000010ff08000388 */ /* 0x0005e40000000a00 */
.L_x_27:
[----:B------:R-:W-:Y:S05]  /*3190*/  BSYNC.RECONVERGENT B0 ;  /* 0x0000000000007941 */ /* 0x000fea0003800200 */
.L_x_23:
[----:B------:R-:W-:Y:S06]  /*31a0*/  BAR.SYNC.DEFER_BLOCKING 0x0 ;  /* 0x0000000000007b1d */ /* 0x000fec0000010000 */
[----:B------:R-:W-:Y:S05]  /*31b0*/  BRA.U !UP2, `(.L_x_30) ;  /* 0x000000090a807547 */ /* 0x000fea000b800000 */
[----:B------:R-:W-:Y:S01]  /*31c0*/  ISETP.NE.AND P0, PT, R5, RZ, PT ;  /* 0x000000ff0500720c */ /* 0x000fe20003f05270 */
[----:B------:R-:W0:Y:S01]  /*31d0*/  LDCU UR16, c[0x0][0x398] ;  /* 0x00007300ff1077ac */ /* 0x000e220008000800 */
[----:B------:R-:W0:Y:S01]  /*31e0*/  LDCU UR11, c[0x0][0x3a0] ;  /* 0x00007400ff0b77ac */ /* 0x000e220008000800 */
[----:B------:R-:W-:-:S10]  /*31f0*/  UMOV UR5, URZ ;  /* 0x000000ff00057c82 */ /* 0x000fd40008000000 */
.L_x_39:
[----:B------:R-:W-:Y:S02]  /*3200*/  ULEA UR7, UR5, UR14, 0xb ;  /* 0x0000000e05077291 */ /* 0x000fe4000f8e58ff */
[----:B012---:R-:W-:Y:S01]  /*3210*/  IMAD.U32 R8, RZ, RZ, UR5 ;  /* 0x00000005ff087e24 */ /* 0x007fe2000f8e00ff */
[----:B------:R-:W-:Y:S01]  /*3220*/  BSSY.RECONVERGENT B0, `(.L_x_31) ;  /* 0x0000010000007945 */ /* 0x000fe20003800200 */
[----:B------:R-:W-:Y:S02]  /*3230*/  ISETP.NE.AND P2, PT, R5, RZ, PT ;  /* 0x000000ff0500720c */ /* 0x000fe40003f45270 */
[----:B------:R-:W-:Y:S01]  /*3240*/  ISETP.NE.AND P3, PT, R6, RZ, PT ;  /* 0x000000ff0600720c */ /* 0x000fe20003f65270 */
[----:B---3--:R-:W-:Y:S01]  /*3250*/  IMAD R15, R8, 0x100, R23 ;  /* 0x00000100080f7824 */ /* 0x008fe200078e0217 */
[----:B------:R-:W-:Y:S02]  /*3260*/  ISETP.NE.AND P4, PT, R6, RZ, PT ;  /* 0x000000ff0600720c */ /* 0x000fe40003f85270 */
[----:B------:R-:W-:-:S02]  /*3270*/  ISETP.NE.AND P5, PT, R7, RZ, PT ;  /* 0x000000ff0700720c */ /* 0x000fc40003fa5270 */
[----:B------:R-:W-:Y:S01]  /*3280*/  LEA R14, R23, UR7, 0x3 ;  /* 0x00000007170e7c11 */ /* 0x000fe2000f8e18ff */
[----:B------:R-:W-:Y:S10]  /*3290*/  @P0 BRA `(.L_x_32) ;  /* 0x0000000000200947 */ /* 0x000ff40003800000 */
[----:B----4-:R-:W-:Y:S01]  /*32a0*/  LDS.64 R12, [R14] ;  /* 0x000000000e0c7984 */ /* 0x010fe20000000a00 */
[----:B------:R-:W-:-:S03]  /*32b0*/  VIADD R10, R15, 0x20 ;  /* 0x000000200f0a7836 */ /* 0x000fc60000000000 */
[----:B------:R-:W0:Y:S02]  /*32c0*/  LDS.64 R8, [R14+0x100] ;  /* 0x000100000e087984 */ /* 0x000e240000000a00 */
[----:B------:R-:W-:Y:S01]  /*32d0*/  ISETP.GE.AND P6, PT, R10, UR16, PT ;  /* 0x000000100a007c0c */ /* 0x000fe2000bfc6270 */
[----:B------:R-:W-:-:S03]  /*32e0*/  IMAD.MOV.U32 R10, RZ, RZ, RZ ;  /* 0x000000ffff0a7224 */ /* 0x000fc600078e00ff */
[----:B------:R-:W-:-:S06]  /*32f0*/  FSEL R11, RZ, 1.875, P6 ;  /* 0x3ff00000ff0b7808 */ /* 0x000fcc0003000000 */
[----:B0-----:R-:W-:-:S07]  /*3300*/  DFMA R8, R8, R10, R12 ;  /* 0x0000000a0808722b */ /* 0x001fce000000000c */
[----:B------:R0:W-:Y:S04]  /*3310*/  STS.64 [R14], R8 ;  /* 0x000000080e007388 */ /* 0x0001e80000000a00 */
.L_x_32:
[----:B------:R-:W-:Y:S05]  /*3320*/  BSYNC.RECONVERGENT B0 ;  /* 0x0000000000007941 */ /* 0x000fea0003800200 */
.L_x_31:
[----:B------:R-:W-:Y:S01]  /*3330*/  BAR.SYNC.DEFER_BLOCKING 0x0 ;  /* 0x0000000000007b1d */ /* 0x000fe20000010000 */
[----:B------:R-:W-:-:S05]  /*3340*/  ISETP.NE.AND P6, PT, R7, RZ, PT ;  /* 0x000000ff0700720c */ /* 0x000fca0003fc5270 */
[----:B------:R-:W-:Y:S01]  /*3350*/  BSSY.RECONVERGENT B0, `(.L_x_33) ;  /* 0x000000c000007945 */ /* 0x000fe20003800200 */
[----:B------:R1:W-:Y:S01]  /*3360*/  @P2 STS.64 [R14], RZ ;  /* 0x000000ff0e002388 */ /* 0x0003e20000000a00 */
[----:B------:R-:W-:Y:S06]  /*3370*/  BAR.SYNC.DEFER_BLOCKING 0x0 ;  /* 0x0000000000007b1d */ /* 0x000fec0000010000 */
[----:B------:R-:W-:Y:S05]  /*3380*/  @P3 BRA `(.L_x_34) ;  /* 0x0000000000203947 */ /* 0x000fea0003800000 */
[----:B----4-:R-:W-:Y:S01]  /*3390*/  LDS.64 R12, [R14] ;  /* 0x000000000e0c7984 */ /* 0x010fe20000000a00 */
[----:B------:R-:W-:-:S03]  /*33a0*/  VIADD R10, R15, 0x40 ;  /* 0x000000400f0a7836 */ /* 0x000fc60000000000 */
[----:B0-----:R-:W0:Y:S02]  /*33b0*/  LDS.64 R8, [R14+0x200] ;  /* 0x000200000e087984 */ /* 0x001e240000000a00 */
[----:B------:R-:W-:Y:S01]  /*33c0*/  ISETP.GE.AND P2, PT, R10, UR16, PT ;  /* 0x000000100a007c0c */ /* 0x000fe2000bf46270 */
[----:B------:R-:W-:-:S03]  /*33d0*/  IMAD.MOV.U32 R10, RZ, RZ, RZ ;  /* 0x000000ffff0a7224 */ /* 0x000fc600078e00ff */
[----:B------:R-:W-:-:S06]  /*33e0*/  FSEL R11, RZ, 1.875, P2 ;  /* 0x3ff00000ff0b7808 */ /* 0x000fcc0001000000 */
[----:B0-----:R-:W-:-:S07]  /*33f0*/  DFMA R8, R8, R10, R12 ;  /* 0x0000000a0808722b */ /* 0x001fce000000000c */
[----:B------:R2:W-:Y:S04]  /*3400*/  STS.64 [R14], R8 ;  /* 0x000000080e007388 */ /* 0x0005e80000000a00 */
.L_x_34:
[----:B------:R-:W-:Y:S05]  /*3410*/  BSYNC.RECONVERGENT B0 ;  /* 0x0000000000007941 */ /* 0x000fea0003800200 */
.L_x_33:
[----:B------:R-:W-:Y:S06]  /*3420*/  BAR.SYNC.DEFER_BLOCKING 0x0 ;  /* 0x0000000000007b1d */ /* 0x000fec0000010000 */
[----:B------:R-:W-:Y:S01]  /*3430*/  BSSY.RECONVERGENT B0, `(.L_x_35) ;  /* 0x000000c000007945 */ /* 0x000fe20003800200 */
[----:B------:R3:W-:Y:S01]  /*3440*/  @P4 STS.64 [R14], RZ ;  /* 0x000000ff0e004388 */ /* 0x0007e20000000a00 */
[----:B------:R-:W-:Y:S06]  /*3450*/  BAR.SYNC.DEFER_BLOCKING 0x0 ;  /* 0x0000000000007b1d */ /* 0x000fec0000010000 */
[----:B------:R-:W-:Y:S05]  /*3460*/  @P5 BRA `(.L_x_36) ;  /* 0x0000000000205947 */ /* 0x000fea0003800000 */
[----:B----4-:R-:W-:Y:S01]  /*3470*/  LDS.64 R12, [R14] ;  /* 0x000000000e0c7984 */ /* 0x010fe20000000a00 */
[----:B------:R-:W-:Y:S02]  /*3480*/  VIADD R15, R15, 0x80 ;  /* 0x000000800f0f7836 */ /* 0x000fe40000000000 */
[----:B------:R-:W-:Y:S01]  /*3490*/  IMAD.MOV.U32 R10, RZ, RZ, RZ ;  /* 0x000000ffff0a7224 */ /* 0x000fe200078e00ff */
[----:B0-2---:R-:W0:Y:S02]  /*34a0*/  LDS.64 R8, [R14+0x400] ;  /* 0x000400000e087984 */ /* 0x005e240000000a00 */
[----:B------:R-:W-:-:S04]  /*34b0*/  ISETP.GE.AND P2, PT, R15, UR16, PT ;  /* 0x000000100f007c0c */ /* 0x000fc8000bf46270 */
[----:B------:R-:W-:-:S06]  /*34c0*/  FSEL R11, RZ, 1.875, P2 ;  /* 0x3ff00000ff0b7808 */ /* 0x000fcc0001000000 */
[----:B0-----:R-:W-:-:S07]  /*34d0*/  DFMA R8, R8, R10, R12 ;  /* 0x0000000a0808722b */ /* 0x001fce000000000c */
[----:B------:R0:W-:Y:S04]  /*34e0*/  STS.64 [R14], R8 ;  /* 0x000000080e007388 */ /* 0x0001e80000000a00 */
.L_x_36:
[----:B------:R-:W-:Y:S05]  /*34f0*/  BSYNC.RECONVERGENT B0 ;  /* 0x0000000000007941 */ /* 0x000fea0003800200 */
.L_x_35:
[----:B------:R-:W-:Y:S01]  /*3500*/  BAR.SYNC.DEFER_BLOCKING 0x0 ;  /* 0x0000000000007b1d */ /* 0x000fe20000010000 */
[----:B------:R-:W-:-:S05]  /*3510*/  ISETP.NE.AND P2, PT, R23, RZ, PT ;  /* 0x000000ff1700720c */ /* 0x000fca0003f45270 */
[----:B------:R-:W-:Y:S01]  /*3520*/  BSSY.RECONVERGENT B0, `(.L_x_37) ;  /* 0x0000066000007945 */ /* 0x000fe20003800200 */
[----:B------:R0:W-:Y:S01]  /*3530*/  @P6 STS.64 [R14], RZ ;  /* 0x000000ff0e006388 */ /* 0x0001e20000000a00 */
[----:B------:R-:W-:Y:S06]  /*3540*/  BAR.SYNC.DEFER_BLOCKING 0x0 ;  /* 0x0000000000007b1d */ /* 0x000fec0000010000 */
[----:B------:R-:W-:Y:S05]  /*3550*/  @P2 BRA `(.L_x_38) ;  /* 0x0000000400882947 */ /* 0x000fea0003800000 */
[----:B------:R-:W-:Y:S01]  /*3560*/  ULEA UR6, UR5, UR9, 0x3 ;  /* 0x0000000905067291 */ /* 0x000fe2000f8e18ff */
[----:B----4-:R-:W-:Y:S08]  /*3570*/  LDS.64 R10, [UR7] ;  /* 0x00000007ff0a7984 */ /* 0x010ff00008000a00 */
[----:B0-2---:R-:W0:Y:S02]  /*3580*/  LDS.64 R8, [UR6] ;  /* 0x00000006ff087984 */ /* 0x005e240008000a00 */
[----:B0-----:R-:W-:-:S07]  /*3590*/  DADD R8, R8, R10 ;  /* 0x0000000008087229 */ /* 0x001fce000000000a */
[----:B------:R-:W-:Y:S04]  /*35a0*/  STS.64 [UR6], R8 ;  /* 0x00000008ff007988 */ /* 0x000fe80008000a06 */
[----:B------:R-:W0:Y:S02]  /*35b0*/  LDS.64 R10, [UR7+0x8] ;  /* 0x00000807ff0a7984 */ /* 0x000e240008000a00 */
[----:B0-----:R-:W-:-:S07]  /*35c0*/  DADD R10, R8, R10 ;  /* 0x00000000080a7229 */ /* 0x001fce000000000a */
[----:B------:R-:W-:Y:S04]  /*35d0*/  STS.64 [UR6], R10 ;  /* 0x0000000aff007988 */ /* 0x000fe80008000a06 */
[----:B------:R-:W0:Y:S02]  /*35e0*/  LDS.64 R12, [UR7+0x10] ;  /* 0x00001007ff0c7984 */ /* 0x000e240008000a00 */
[----:B0-----:R-:W-:-:S07]  /*35f0*/  DADD R12, R10, R12 ;  /* 0x000000000a0c7229 */ /* 0x001fce000000000c */
[----:B------:R-:W-:Y:S04]  /*3600*/  STS.64 [UR6], R12 ;  /* 0x0000000cff007988 */ /* 0x000fe80008000a06 */
[----:B-1-3--:R-:W0:Y:S02]  /*3610*/  LDS.64 R14, [UR7+0x18] ;  /* 0x00001807ff0e7984 */ /* 0x00ae240008000a00 */
        /* <DEDUP_REMOVED lines=85> */
[----:B------:R0:W-:Y:S04]  /*3b70*/  STS.64 [UR6], R10 ;  /* 0x0000000aff007988 */ /* 0x0001e80008000a06 */
.L_x_38:
[----:B------:R-:W-:Y:S05]  /*3b80*/  BSYNC.RECONVERGENT B0 ;  /* 0x0000000000007941 */ /* 0x000fea0003800200 */
.L_x_37:
[----:B------:R-:W-:-:S04]  /*3b90*/  UIADD3 UR5, UPT, UPT, UR5, 0x1, URZ ;  /* 0x0000000105057890 */ /* 0x000fc8000fffe0ff */
[----:B------:R-:W-:-:S09]  /*3ba0*/  UISETP.NE.AND UP2, UPT, UR5, UR11, UPT ;  /* 0x0000000b0500728c */ /* 0x000fd2000bf45270 */
[----:B------:R-:W-:Y:S05]  /*3bb0*/  BRA.U UP2, `(.L_x_39) ;  /* 0xfffffff502907547 */ /* 0x000fea000b83ffff */
.L_x_30:
[----:B012---:R-:W0:Y:S01]  /*3bc0*/  S2R R8, SR_TID.X ;  /* 0x0000000000087919 */ /* 0x007e220000002100 */
[----:B------:R-:W-:Y:S01]  /*3bd0*/  BSSY.RECONVERGENT B0, `(.L_x_40) ;  /* 0x000006a000007945 */ /* 0x000fe20003800200 */
[----:B------:R-:W-:Y:S01]  /*3be0*/  BAR.SYNC.DEFER_BLOCKING 0x0 ;  /* 0x0000000000007b1d */ /* 0x000fe20000010000 */
[----:B0-----:R-:W-:-:S13]  /*3bf0*/  ISETP.NE.AND P0, PT, R8, RZ, PT ;  /* 0x000000ff0800720c */ /* 0x001fda0003f05270 */
[----:B------:R-:W-:Y:S05]  /*3c00*/  @P0 BRA `(.L_x_41) ;  /* 0x0000000400980947 */ /* 0x000fea0003800000 */
[----:B------:R-:W0:Y:S01]  /*3c10*/  LDS.64 R32, [UR9] ;  /* 0x00000009ff207984 */ /* 0x000e220008000a00 */
[----:B------:R-:W-:-:S09]  /*3c20*/  UISETP.GE.AND UP2, UPT, UR11, 0x2, UPT ;  /* 0x000000020b00788c */ /* 0x000fd2000bf46270 */
[----:B------:R-:W-:Y:S05]  /*3c30*/  BRA.U !UP2, `(.L_x_42) ;  /* 0x000000050a587547 */ /* 0x000fea000b800000 */
[----:B------:R-:W-:-:S04]  /*3c40*/  UIADD3 UR5, UPT, UPT, UR11, -0x2, URZ ;  /* 0xfffffffe0b057890 */ /* 0x000fc8000fffe0ff */
[----:B------:R-:W-:-:S03]  /*3c50*/  UISETP.GE.U32.AND UP2, UPT, UR5, 0xf, UPT ;  /* 0x0000000f0500788c */ /* 0x000fc6000bf46070 */
[----:B------:R-:W-:-:S06]  /*3c60*/  UMOV UR5, 0x1 ;  /* 0x0000000100057882 */ /* 0x000fcc0000000000 */
[----:B------:R-:W-:Y:S05]  /*3c70*/  BRA.U !UP2, `(.L_x_43) ;  /* 0x000000010a7c7547 */ /* 0x000fea000b800000 */
[----:B------:R-:W-:-:S05]  /*3c80*/  UMOV UR5, 0x1 ;  /* 0x0000000100057882 */ /* 0x000fca0000000000 */
.L_x_44:
[----:B------:R-:W-:-:S09]  /*3c90*/  ULEA UR6, UR5, UR9, 0x3 ;  /* 0x0000000905067291 */ /* 0x000fd2000f8e18ff */
[----:B------:R-:W0:Y:S04]  /*3ca0*/  LDS.64 R8, [UR6] ;  /* 0x00000006ff087984 */ /* 0x000e280008000a00 */
[----:B---34-:R-:W1:Y:S04]  /*3cb0*/  LDS.128 R12, [UR6+0x8] ;  /* 0x00000806ff0c7984 */ /* 0x018e680008000c00 */
[----:B------:R-:W2:Y:S01]  /*3cc0*/  LDS.128 R16, [UR6+0x18] ;  /* 0x00001806ff107984 */ /* 0x000ea20008000c00 */
[----:B0-----:R-:W-:-:S03]  /*3cd0*/  DADD R32, R8, R32 ;  /* 0x0000000008207229 */ /* 0x001fc60000000020 */
[----:B------:R-:W0:Y:S05]  /*3ce0*/  LDS.128 R8, [UR6+0x28] ;  /* 0x00002806ff087984 */ /* 0x000e2a0008000c00 */
[----:B-1----:R-:W-:-:S08]  /*3cf0*/  DADD R32, R32, R12 ;  /* 0x0000000020207229 */ /* 0x002fd0000000000c */
[----:B------:R-:W-:Y:S01]  /*3d00*/  DADD R32, R14, R32 ;  /* 0x000000000e207229 */ /* 0x000fe20000000020 */
[----:B------:R-:W1:Y:S07]  /*3d10*/  LDS.128 R12, [UR6+0x38] ;  /* 0x00003806ff0c7984 */ /* 0x000e6e0008000c00 */
[----:B--2---:R-:W-:-:S08]  /*3d20*/  DADD R32, R32, R16 ;  /* 0x0000000020207229 */ /* 0x004fd00000000010 */
[----:B------:R-:W-:Y:S01]  /*3d30*/  DADD R32, R18, R32 ;  /* 0x0000000012207229 */ /* 0x000fe20000000020 */
[----:B------:R-:W2:Y:S07]  /*3d40*/  LDS.128 R16, [UR6+0x48] ;  /* 0x00004806ff107984 */ /* 0x000eae0008000c00 */
[----:B0-----:R-:W-:-:S08]  /*3d50*/  DADD R32, R32, R8 ;  /* 0x0000000020207229 */ /* 0x001fd00000000008 */
[----:B------:R-:W-:Y:S01]  /*3d60*/  DADD R32, R10, R32 ;  /* 0x000000000a207229 */ /* 0x000fe20000000020 */
[----:B------:R-:W0:Y:S07]  /*3d70*/  LDS.128 R8, [UR6+0x58] ;  /* 0x00005806ff087984 */ /* 0x000e2e0008000c00 */
[----:B-1----:R-:W-:-:S08]  /*3d80*/  DADD R32, R32, R12 ;  /* 0x0000000020207229 */ /* 0x002fd0000000000c */
[----:B------:R-:W-:Y:S01]  /*3d90*/  DADD R32, R14, R32 ;  /* 0x000000000e207229 */ /* 0x000fe20000000020 */
[----:B------:R-:W1:Y:S07]  /*3da0*/  LDS.128 R12, [UR6+0x68] ;  /* 0x00006806ff0c7984 */ /* 0x000e6e0008000c00 */
[----:B--2---:R-:W-:Y:S02]  /*3db0*/  DADD R16, R32, R16 ;  /* 0x0000000020107229 */ /* 0x004fe40000000010 */
[----:B------:R-:W2:Y:S01]  /*3dc0*/  LDS.64 R32, [UR6+0x78] ;  /* 0x00007806ff207984 */ /* 0x000ea20008000a00 */
[----:B------:R-:W-:-:S02]  /*3dd0*/  UIADD3 UR6, UPT, UPT, UR5, 0xf, URZ ;  /* 0x0000000f05067890 */ /* 0x000fc4000fffe0ff */
[----:B------:R-:W-:Y:S02]  /*3de0*/  UIADD3 UR5, UPT, UPT, UR5, 0x10, URZ ;  /* 0x0000001005057890 */ /* 0x000fe4000fffe0ff */
[----:B------:R-:W-:Y:S01]  /*3df0*/  UISETP.NE.AND UP2, UPT, UR6, UR10, UPT ;  /* 0x0000000a0600728c */ /* 0x000fe2000bf45270 */
[----:B------:R-:W-:-:S08]  /*3e00*/  DADD R18, R18, R16 ;  /* 0x0000000012127229 */ /* 0x000fd00000000010 */
[----:B0-----:R-:W-:-:S08]  /*3e10*/  DADD R8, R18, R8 ;  /* 0x0000000012087229 */ /* 0x001fd00000000008 */
[----:B------:R-:W-:-:S08]  /*3e20*/  DADD R8, R10, R8 ;  /* 0x000000000a087229 */ /* 0x000fd00000000008 */
[----:B-1----:R-:W-:-:S08]  /*3e30*/  DADD R8, R8, R12 ;  /* 0x0000000008087229 */ /* 0x002fd0000000000c */
[----:B------:R-:W-:-:S08]  /*3e40*/  DADD R8, R14, R8 ;  /* 0x000000000e087229 */ /* 0x000fd00000000008 */
[----:B--2---:R-:W-:Y:S01]  /*3e50*/  DADD R32, R8, R32 ;  /* 0x0000000008207229 */ /* 0x004fe20000000020 */
[----:B------:R-:W-:Y:S10]  /*3e60*/  BRA.U UP2, `(.L_x_44) ;  /* 0xfffffffd02887547 */ /* 0x000ff4000b83ffff */
.L_x_43:
[----:B------:R-:W-:-:S04]  /*3e70*/  UIADD3 UR6, UPT, UPT, UR11, -0x1, URZ ;  /* 0xffffffff0b067890 */ /* 0x000fc8000fffe0ff */
[----:B------:R-:W-:-:S09]  /*3e80*/  ULOP3.LUT UP2, URZ, UR6, 0xf, URZ, 0xc0, !UPT ;  /* 0x0000000f06ff7892 */ /* 0x000fd2000f84c0ff */
[----:B------:R-:W-:Y:S05]  /*3e90*/  BRA.U !UP2, `(.L_x_45) ;  /* 0x000000010abc7547 */ /* 0x000fea000b800000 */
[----:B------:R-:W-:Y:S01]  /*3ea0*/  ULOP3.LUT UP2, URZ, UR6, 0x7, URZ, 0xc0, !UPT ;  /* 0x0000000706ff7892 */ /* 0x000fe2000f84c0ff */
[----:B------:R-:W-:Y:S10]  /*3eb0*/  BRA.U !UP0, `(.L_x_46) ;  /* 0x0000000108487547 */ /* 0x000ff4000b800000 */
[----:B------:R-:W-:Y:S02]  /*3ec0*/  ULEA UR6, UR5, UR9, 0x3 ;  /* 0x0000000905067291 */ /* 0x000fe4000f8e18ff */
[----:B------:R-:W-:-:S07]  /*3ed0*/  UIADD3 UR5, UPT, UPT, UR5, 0x8, URZ ;  /* 0x0000000805057890 */ /* 0x000fce000fffe0ff */
[----:B---34-:R-:W0:Y:S04]  /*3ee0*/  LDS.64 R12, [UR6] ;  /* 0x00000006ff0c7984 */ /* 0x018e280008000a00 */
[----:B------:R-:W1:Y:S04]  /*3ef0*/  LDS.64 R18, [UR6+0x8] ;  /* 0x00000806ff127984 */ /* 0x000e680008000a00 */
[----:B------:R-:W2:Y:S04]  /*3f00*/  LDS.64 R16, [UR6+0x10] ;  /* 0x00001006ff107984 */ /* 0x000ea80008000a00 */
[----:B------:R-:W3:Y:S04]  /*3f10*/  LDS.64 R10, [UR6+0x18] ;  /* 0x00001806ff0a7984 */ /* 0x000ee80008000a00 */
[----:B------:R-:W4:Y:S04]  /*3f20*/  LDS.64 R8, [UR6+0x20] ;  /* 0x00002006ff087984 */ /* 0x000f280008000a00 */
[----:B------:R-:W5:Y:S01]  /*3f30*/  LDS.64 R14, [UR6+0x28] ;  /* 0x00002806ff0e7984 */ /* 0x000f620008000a00 */
[----:B0-----:R-:W-:-:S03]  /*3f40*/  DADD R32, R32, R12 ;  /* 0x0000000020207229 */ /* 0x001fc6000000000c */
[----:B------:R-:W0:Y:S05]  /*3f50*/  LDS.64 R12, [UR6+0x30] ;  /* 0x00003006ff0c7984 */ /* 0x000e2a0008000a00 */
[----:B-1----:R-:W-:Y:S02]  /*3f60*/  DADD R18, R32, R18 ;  /* 0x0000000020127229 */ /* 0x002fe40000000012 */
[----:B------:R-:W1:Y:S06]  /*3f70*/  LDS.64 R32, [UR6+0x38] ;  /* 0x00003806ff207984 */ /* 0x000e6c0008000a00 */
[----:B--2---:R-:W-:-:S08]  /*3f80*/  DADD R16, R18, R16 ;  /* 0x0000000012107229 */ /* 0x004fd00000000010 */
[----:B---3--:R-:W-:-:S08]  /*3f90*/  DADD R10, R16, R10 ;  /* 0x00000000100a7229 */ /* 0x008fd0000000000a */
[----:B----4-:R-:W-:-:S08]  /*3fa0*/  DADD R8, R10, R8 ;  /* 0x000000000a087229 */ /* 0x010fd00000000008 */
[----:B-----5:R-:W-:-:S08]  /*3fb0*/  DADD R8, R8, R14 ;  /* 0x0000000008087229 */ /* 0x020fd0000000000e */
[----:B0-----:R-:W-:-:S08]  /*3fc0*/  DADD R8, R8, R12 ;  /* 0x0000000008087229 */ /* 0x001fd0000000000c */
[----:B-1----:R-:W-:-:S11]  /*3fd0*/  DADD R32, R8, R32 ;  /* 0x0000000008207229 */ /* 0x002fd60000000020 */
.L_x_46:
[----:B------:R-:W-:Y:S05]  /*3fe0*/  BRA.U !UP2, `(.L_x_45) ;  /* 0x000000010a687547 */ /* 0x000fea000b800000 */
[----:B------:R-:W1:Y:S02]  /*3ff0*/  LDC R8, c[0x0][0x3a0] ;  /* 0x0000e800ff087b82 */ /* 0x000e640000000800 */
[----:B-1----:R-:W-:-:S05]  /*4000*/  VIADD R8, R8, 0x7 ;  /* 0x0000000708087836 */ /* 0x002fca0000000000 */
[----:B---3--:R-:W-:-:S04]  /*4010*/  LOP3.LUT R16, R8, 0x3, RZ, 0xc0, !PT ;  /* 0x0000000308107812 */ /* 0x008fc800078ec0ff */
[----:B------:R-:W-:Y:S01]  /*4020*/  ISETP.NE.AND P0, PT, R16, RZ, PT ;  /* 0x000000ff1000720c */ /* 0x000fe20003f05270 */
[----:B------:R-:W-:-:S12]  /*4030*/  BRA.U !UP1, `(.L_x_47) ;  /* 0x0000000109287547 */ /* 0x000fd8000b800000 */
[----:B------:R-:W-:Y:S02]  /*4040*/  ULEA UR6, UR5, UR9, 0x3 ;  /* 0x0000000905067291 */ /* 0x000fe4000f8e18ff */
[----:B------:R-:W-:-:S07]  /*4050*/  UIADD3 UR5, UPT, UPT, UR5, 0x4, URZ ;  /* 0x0000000405057890 */ /* 0x000fce000fffe0ff */
[----:B------:R-:W0:Y:S04]  /*4060*/  LDS.64 R14, [UR6] ;  /* 0x00000006ff0e7984 */ /* 0x000e280008000a00 */
[----:B----4-:R-:W1:Y:S04]  /*4070*/  LDS.64 R12, [UR6+0x8] ;  /* 0x00000806ff0c7984 */ /* 0x010e680008000a00 */
[----:B------:R-:W2:Y:S04]  /*4080*/  LDS.64 R10, [UR6+0x10] ;  /* 0x00001006ff0a7984 */ /* 0x000ea80008000a00 */
[----:B------:R-:W3:Y:S01]  /*4090*/  LDS.64 R8, [UR6+0x18] ;  /* 0x00001806ff087984 */ /* 0x000ee20008000a00 */
[----:B0-----:R-:W-:-:S08]  /*40a0*/  DADD R14, R32, R14 ;  /* 0x00000000200e7229 */ /* 0x001fd0000000000e */
[----:B-1----:R-:W-:-:S08]  /*40b0*/  DADD R12, R14, R12 ;  /* 0x000000000e0c7229 */ /* 0x002fd0000000000c */
[----:B--2---:R-:W-:-:S08]  /*40c0*/  DADD R10, R12, R10 ;  /* 0x000000000c0a7229 */ /* 0x004fd0000000000a */
[----:B---3--:R-:W-:-:S11]  /*40d0*/  DADD R32, R10, R8 ;  /* 0x000000000a207229 */ /* 0x008fd60000000008 */
.L_x_47:
[----:B------:R-:W-:Y:S05]  /*40e0*/  @!P0 BRA `(.L_x_45) ;  /* 0x0000000000288947 */ /* 0x000fea0003800000 */
[----:B------:R-:W-:Y:S01]  /*40f0*/  ULEA UR5, UR5, UR9, 0x3 ;  /* 0x0000000905057291 */ /* 0x000fe2000f8e18ff */
[----:B------:R-:W-:-:S08]  /*4100*/  ISETP.NE.AND P0, PT, R16, 0x1, PT ;  /* 0x000000011000780c */ /* 0x000fd00003f05270 */
[----:B------:R-:W0:Y:S02]  /*4110*/  LDS.64 R8, [UR5] ;  /* 0x00000005ff087984 */ /* 0x000e240008000a00 */
[----:B0-----:R-:W-:-:S03]  /*4120*/  DADD R32, R32, R8 ;  /* 0x0000000020207229 */ /* 0x001fc60000000008 */
[----:B------:R-:W-:Y:S08]  /*4130*/  @!P0 BRA `(.L_x_45) ;  /* 0x0000000000148947 */ /* 0x000ff00003800000 */
[----:B------:R-:W-:Y:S01]  /*4140*/  ISETP.NE.AND P0, PT, R16, 0x2, PT ;  /* 0x000000021000780c */ /* 0x000fe20003f05270 */
[----:B----4-:R-:W0:-:S12]  /*4150*/  LDS.64 R10, [UR5+0x8] ;  /* 0x00000805ff0a7984 */ /* 0x010e180008000a00 */
[----:B------:R-:W1:Y:S01]  /*4160*/  @P0 LDS.64 R8, [UR5+0x10] ;  /* 0x00001005ff080984 */ /* 0x000e620008000a00 */
[----:B0-----:R-:W-:-:S08]  /*4170*/  DADD R32, R32, R10 ;  /* 0x0000000020207229 */ /* 0x001fd0000000000a */
[----:B-1----:R-:W-:-:S11]  /*4180*/  @P0 DADD R32, R32, R8 ;  /* 0x0000000020200229 */ /* 0x002fd60000000008 */
.L_x_45:
[----:B0-----:R1:W-:Y:S02]  /*4190*/  STS.64 [UR9], R32 ;  /* 0x00000020ff007988 */ /* 0x0013e40008000a09 */
.L_x_42:
[----:B------:R-:W2:Y:S01]  /*41a0*/  LDCU UR5, c[0x0][0x39c] ;  /* 0x00007380ff0577ac */ /* 0x000ea20008000800 */
[----:B------:R-:W5:Y:S01]  /*41b0*/  LDCU.64 UR6, c[0x0][0x3a8] ;  /* 0x00007500ff0677ac */ /* 0x000f620008000a00 */
[----:B--2---:R-:W-:-:S04]  /*41c0*/  UIMAD UR5, UR15, UR5, UR4 ;  /* 0x000000050f0572a4 */ /* 0x004fc8000f8e0204 */
[----:B-----5:R-:W-:-:S06]  /*41d0*/  UIMAD.WIDE.U32 UR6, UR5, 0x8, UR6 ;  /* 0x00000008050678a5 */ /* 0x020fcc000f8e0006 */
[----:B----4-:R-:W-:Y:S02]  /*41e0*/  IMAD.U32 R10, RZ, RZ, UR6 ;  /* 0x00000006ff0a7e24 */ /* 0x010fe4000f8e00ff */
[----:B---3--:R-:W-:-:S03]  /*41f0*/  IMAD.U32 R11, RZ, RZ, UR7 ;  /* 0x00000007ff0b7e24 */ /* 0x008fc6000f8e00ff */
[----:B------:R-:W2:Y:S02]  /*4200*/  LDCU.64 UR6, c[0x0][0x390] ;  /* 0x00007200ff0677ac */ /* 0x000ea40008000a00 */
[----:B------:R-:W0:Y:S01]  /*4210*/  LDG.E.64 R8, desc[UR12][R10.64] ;  /* 0x0000000c0a087981 */ /* 0x000e22000c1e1b00 */
[----:B--2---:R-:W-:-:S06]  /*4220*/  UIMAD.WIDE.U32 UR6, UR5, 0x8, UR6 ;  /* 0x00000008050678a5 */ /* 0x004fcc000f8e0006 */
[----:B------:R-:W-:Y:S02]  /*4230*/  IMAD.U32 R12, RZ, RZ, UR6 ;  /* 0x00000006ff0c7e24 */ /* 0x000fe4000f8e00ff */
[----:B------:R-:W-:Y:S01]  /*4240*/  IMAD.U32 R13, RZ, RZ, UR7 ;  /* 0x00000007ff0d7e24 */ /* 0x000fe2000f8e00ff */
[----:B0-----:R-:W-:-:S07]  /*4250*/  DMUL R8, R8, R32 ;  /* 0x0000002008087228 */ /* 0x001fce0000000000 */
[----:B------:R0:W-:Y:S04]  /*4260*/  STG.E.64 desc[UR12][R12.64], R8 ;  /* 0x000000080c007986 */ /* 0x0001e8000c101b0c */
.L_x_41:
[----:B------:R-:W-:Y:S05]  /*4270*/  BSYNC.RECONVERGENT B0 ;  /* 0x0000000000007941 */ /* 0x000fea0003800200 */
.L_x_40:
[----:B------:R-:W2:Y:S01]  /*4280*/  LDCU UR5, c[0x0][0x39c] ;  /* 0x00007380ff0577ac */ /* 0x000ea20008000800 */
[----:B------:R-:W-:-:S04]  /*4290*/  UIADD3 UR4, UPT, UPT, UR4, 0x1, URZ ;  /* 0x0000000104047890 */ /* 0x000fc8000fffe0ff */
[----:B--2---:R-:W-:-:S09]  /*42a0*/  UISETP.NE.AND UP2, UPT, UR4, UR5, UPT ;  /* 0x000000050400728c */ /* 0x004fd2000bf45270 */
[----:B------:R-:W-:Y:S05]  /*42b0*/  BRA.U UP2, `(.L_x_48) ;  /* 0xffffffc1025c7547 */ /* 0x000fea000b83ffff */
[----:B------:R-:W-:Y:S05]  /*42c0*/  EXIT ;  /* 0x000000000000794d */ /* 0x000fea0003800000 */
.L_x_49:
[----:B------:R-:W-:-:S00]  /*42d0*/  BRA `(.L_x_49) ;  /* 0xfffffffc00fc7947 */ /* 0x000fc0000383ffff */
[----:B------:R-:W-:-:S00]  /*42e0*/  NOP ;  /* 0x0000000000007918 */ /* 0x000fc00000000000 */
        /* <DEDUP_REMOVED lines=9> */
.L_x_50:


//--------------------- .nv.shared._Z10array_multPdS_S_iiiS_ --------------------------
	.section	.nv.shared._Z10array_multPdS_S_iiiS_,"aw",@nobits
	.sectionflags	@""
	.align	16
	.zero		1024


//--------------------- .nv.shared.reserved.0     --------------------------
	.section	.nv.shared.reserved.0,"aw",@nobits
	.weak		__nv_reservedSMEM_offset_0_alias
	.size		__nv_reservedSMEM_offset_0_alias, 0, 64
	.other		__nv_reservedSMEM_offset_0_alias,@"STO_CUDA_RESERVED_SHARED STV_DEFAULT"
__nv_reservedSMEM_offset_0_alias:
	.zero		0
	.zero		64


//--------------------- .nv.constant0._Z10array_multPdS_S_iiiS_ --------------------------
	.section	.nv.constant0._Z10array_multPdS_S_iiiS_,"a",@progbits
	.sectionflags	@""
	.align	4
.nv.constant0._Z10array_multPdS_S_iiiS_:
	.zero		944


//--------------------- SYMBOLS --------------------------

	.type		.nv.reservedSmem.offset0,@object
	.size		.nv.reservedSmem.offset0,0x4
	.type		.nv.reservedSmem.cap,@object
	.size		.nv.reservedSmem.cap,0x4
